// auto-generated by cutlass_sweep.gemm — config: {"arch": "sm_90", "cluster_m": 1, "cluster_n": 1, "dtype": "fp16", "dtype_b": "fp16", "layout": "nt", "stages": 0, "tile_k": 128, "tile_m": 64, "tile_n": 384}
#include "cutlass/cutlass.h"
#include "cutlass/gemm/collective/collective_builder.hpp"
#include "cutlass/gemm/device/gemm_universal_adapter.h"
#include "cutlass/gemm/kernel/gemm_universal.hpp"
#include "cutlass/epilogue/collective/collective_builder.hpp"

using ElemA = cutlass::half_t;
using ElemB = cutlass::half_t;
using ElemCD = cutlass::half_t;
using Acc  = float;
using TileShape    = cute::Shape<cute::_64, cute::_384, cute::_128>;
using ClusterShape = cute::Shape<cute::_1, cute::_1, cute::_1>;

using CollectiveEpilogue = typename cutlass::epilogue::collective::CollectiveBuilder<
    cutlass::arch::Sm90, cutlass::arch::OpClassTensorOp,
    TileShape, ClusterShape,
    cutlass::epilogue::collective::EpilogueTileAuto,
    Acc, Acc,
    ElemCD, cutlass::layout::RowMajor, 128 / cutlass::sizeof_bits<ElemCD>::value,
    ElemCD, cutlass::layout::RowMajor, 128 / cutlass::sizeof_bits<ElemCD>::value,
    cutlass::epilogue::collective::EpilogueScheduleAuto
  >::CollectiveOp;

using CollectiveMainloop = typename cutlass::gemm::collective::CollectiveBuilder<
    cutlass::arch::Sm90, cutlass::arch::OpClassTensorOp,
    ElemA, cutlass::layout::RowMajor, 128 / cutlass::sizeof_bits<ElemA>::value,
    ElemB, cutlass::layout::ColumnMajor, 128 / cutlass::sizeof_bits<ElemB>::value,
    Acc,
    TileShape, ClusterShape,
    cutlass::gemm::collective::StageCountAutoCarveout<static_cast<int>(sizeof(typename CollectiveEpilogue::SharedStorage))>,
    cutlass::gemm::collective::KernelScheduleAuto
  >::CollectiveOp;

using GemmKernel = cutlass::gemm::kernel::GemmUniversal<
    cute::Shape<int,int,int,int>,
    CollectiveMainloop,
    CollectiveEpilogue
>;
using Gemm = cutlass::gemm::device::GemmUniversalAdapter<GemmKernel>;

// Force the device kernel symbol into the cubin without needing a host main.
auto* _anchor = &cutlass::device_kernel<GemmKernel>;


// ===== COMPILED SASS (sm_90a) =====

	.target	sm_90a

	.elftype	@"ET_EXEC"


//--------------------- .note.nv.tkinfo           --------------------------
	.section	.note.nv.tkinfo,"",@"SHT_NOTE"
	.sectionflags	@"SHF_NOTE_NV_TKINFO"
	.tkinfo
        /*0018*/ 	.word	0x00000002
        /*0030*/ 	.string	""
        /*0030*/ 	.string	"ptxas"
        /*0030*/ 	.string	"Cuda compilation tools, release 13.0, V13.0.88"
        /*0030*/ 	.string	"Build cuda_13.0.r13.0/compiler.36424714_0"
        /*0030*/ 	.string	"-arch sm_90a -m 64 "



//--------------------- .note.nv.cuinfo           --------------------------
	.section	.note.nv.cuinfo,"",@"SHT_NOTE"
	.sectionflags	@"SHF_NOTE_NV_CUINFO"
        /*0018*/ 	.short	0x0002
        /*001a*/ 	.short	0x005a
        /*001c*/ 	.short	0x0082
	.zero		2


//--------------------- .nv.info                  --------------------------
	.section	.nv.info,"",@"SHT_CUDA_INFO"
	.align	4


	//----- nvinfo : EIATTR_REGCOUNT
	.align		4
        /*0000*/ 	.byte	0x04, 0x2f
        /*0002*/ 	.short	(.L_15 - .L_14)
	.align		4
.L_14:
        /*0004*/ 	.word	index@(_ZN7cutlass13device_kernelINS_4gemm6kernel13GemmUniversalIN4cute5tupleIJiiiiEEENS1_10collective13CollectiveMmaINS1_34MainloopSm90TmaGmmaWarpSpecializedILi2ENS5_IJNS4_1CILi1EEESB_SB_EEENS1_32KernelTmaWarpSpecializedPingpongEEENS5_IJNSA_ILi64EEENSA_ILi384EEENSA_ILi128EEEEEENS_6half_tENS5_IJlSB_lEEESJ_SK_NS4_8TiledMMAINS4_8MMA_AtomIJNS4_4SM904GMMA26MMA_64x192x16_F32F16F16_SSILNSO_5MajorE0ELSQ_0ELNSO_7ScaleInE1ELSR_1EEEEEENS4_6LayoutISC_NS5_IJNSA_ILi0EEESV_SV_EEEEENS5_IJNS4_10UnderscoreESY_SY_EEEEENS4_13SM90_TMA_LOADENS4_14ComposedLayoutINS4_7SwizzleILi3ELi4ELi3EEENS4_18smem_ptr_flag_bitsILi16EEENSU_INS5_IJNSA_ILi8EEESF_EEENS5_IJSF_SB_EEEEEEEvNS4_8identityES11_S1B_vS1C_EENS_8epilogue10collective6detail29Sm90TmaWarpSpecializedAdapterINS1F_15DefaultEpilogueISJ_SK_SK_NS1E_6thread17LinearCombinationISJ_Li1EffLNS1J_9ScaleType4KindE0ELNS_15FloatRoundStyleE2ESJ_EENS1_15EpilogueDefaultEEEEEvvEEEEvNT_6ParamsE)
        /*0008*/ 	.word	0x000000a8


	//----- nvinfo : EIATTR_FRAME_SIZE
	.align		4
.L_15:
        /*000c*/ 	.byte	0x04, 0x11
        /*000e*/ 	.short	(.L_17 - .L_16)
	.align		4
.L_16:
        /*0010*/ 	.word	index@(_ZN7cutlass13device_kernelINS_4gemm6kernel13GemmUniversalIN4cute5tupleIJiiiiEEENS1_10collective13CollectiveMmaINS1_34MainloopSm90TmaGmmaWarpSpecializedILi2ENS5_IJNS4_1CILi1EEESB_SB_EEENS1_32KernelTmaWarpSpecializedPingpongEEENS5_IJNSA_ILi64EEENSA_ILi384EEENSA_ILi128EEEEEENS_6half_tENS5_IJlSB_lEEESJ_SK_NS4_8TiledMMAINS4_8MMA_AtomIJNS4_4SM904GMMA26MMA_64x192x16_F32F16F16_SSILNSO_5MajorE0ELSQ_0ELNSO_7ScaleInE1ELSR_1EEEEEENS4_6LayoutISC_NS5_IJNSA_ILi0EEESV_SV_EEEEENS5_IJNS4_10UnderscoreESY_SY_EEEEENS4_13SM90_TMA_LOADENS4_14ComposedLayoutINS4_7SwizzleILi3ELi4ELi3EEENS4_18smem_ptr_flag_bitsILi16EEENSU_INS5_IJNSA_ILi8EEESF_EEENS5_IJSF_SB_EEEEEEEvNS4_8identityES11_S1B_vS1C_EENS_8epilogue10collective6detail29Sm90TmaWarpSpecializedAdapterINS1F_15DefaultEpilogueISJ_SK_SK_NS1E_6thread17LinearCombinationISJ_Li1EffLNS1J_9ScaleType4KindE0ELNS_15FloatRoundStyleE2ESJ_EENS1_15EpilogueDefaultEEEEEvvEEEEvNT_6ParamsE)
        /*0014*/ 	.word	0x00000000


	//----- nvinfo : EIATTR_MIN_STACK_SIZE
	.align		4
.L_17:
        /*0018*/ 	.byte	0x04, 0x12
        /*001a*/ 	.short	(.L_19 - .L_18)
	.align		4
.L_18:
        /*001c*/ 	.word	index@(_ZN7cutlass13device_kernelINS_4gemm6kernel13GemmUniversalIN4cute5tupleIJiiiiEEENS1_10collective13CollectiveMmaINS1_34MainloopSm90TmaGmmaWarpSpecializedILi2ENS5_IJNS4_1CILi1EEESB_SB_EEENS1_32KernelTmaWarpSpecializedPingpongEEENS5_IJNSA_ILi64EEENSA_ILi384EEENSA_ILi128EEEEEENS_6half_tENS5_IJlSB_lEEESJ_SK_NS4_8TiledMMAINS4_8MMA_AtomIJNS4_4SM904GMMA26MMA_64x192x16_F32F16F16_SSILNSO_5MajorE0ELSQ_0ELNSO_7ScaleInE1ELSR_1EEEEEENS4_6LayoutISC_NS5_IJNSA_ILi0EEESV_SV_EEEEENS5_IJNS4_10UnderscoreESY_SY_EEEEENS4_13SM90_TMA_LOADENS4_14ComposedLayoutINS4_7SwizzleILi3ELi4ELi3EEENS4_18smem_ptr_flag_bitsILi16EEENSU_INS5_IJNSA_ILi8EEESF_EEENS5_IJSF_SB_EEEEEEEvNS4_8identityES11_S1B_vS1C_EENS_8epilogue10collective6detail29Sm90TmaWarpSpecializedAdapterINS1F_15DefaultEpilogueISJ_SK_SK_NS1E_6thread17LinearCombinationISJ_Li1EffLNS1J_9ScaleType4KindE0ELNS_15FloatRoundStyleE2ESJ_EENS1_15EpilogueDefaultEEEEEvvEEEEvNT_6ParamsE)
        /*0020*/ 	.word	0x00000000
.L_19:


//--------------------- .nv.compat                --------------------------
	.section	.nv.compat,"",@"SHT_CUDA_COMPAT_INFO"
	.align	4
        /*0000*/ 	.byte	0x02, 0x09, 0x01, 0x00, 0x02, 0x02, 0x04, 0x00, 0x02, 0x05, 0x05, 0x00, 0x03, 0x07, 0x01, 0x01
        /*0010*/ 	.byte	0x02, 0x03, 0x01, 0x00, 0x02, 0x06, 0x01, 0x00, 0x04, 0x0b, 0x08, 0x00, 0x00, 0x00, 0x00, 0x00
        /*0020*/ 	.byte	0x00, 0x00, 0x00, 0x00


//--------------------- .nv.info._ZN7cutlass13device_kernelINS_4gemm6kernel13GemmUniversalIN4cute5tupleIJiiiiEEENS1_10collective13CollectiveMmaINS1_34MainloopSm90TmaGmmaWarpSpecializedILi2ENS5_IJNS4_1CILi1EEESB_SB_EEENS1_32KernelTmaWarpSpecializedPingpongEEENS5_IJNSA_ILi64EEENSA_ILi384EEENSA_ILi128EEEEEENS_6half_tENS5_IJlSB_lEEESJ_SK_NS4_8TiledMMAINS4_8MMA_AtomIJNS4_4SM904GMMA26MMA_64x192x16_F32F16F16_SSILNSO_5MajorE0ELSQ_0ELNSO_7ScaleInE1ELSR_1EEEEEENS4_6LayoutISC_NS5_IJNSA_ILi0EEESV_SV_EEEEENS5_IJNS4_10UnderscoreESY_SY_EEEEENS4_13SM90_TMA_LOADENS4_14ComposedLayoutINS4_7SwizzleILi3ELi4ELi3EEENS4_18smem_ptr_flag_bitsILi16EEENSU_INS5_IJNSA_ILi8EEESF_EEENS5_IJSF_SB_EEEEEEEvNS4_8identityES11_S1B_vS1C_EENS_8epilogue10collective6detail29Sm90TmaWarpSpecializedAdapterINS1F_15DefaultEpilogueISJ_SK_SK_NS1E_6thread17LinearCombinationISJ_Li1EffLNS1J_9ScaleType4KindE0ELNS_15FloatRoundStyleE2ESJ_EENS1_15EpilogueDefaultEEEEEvvEEEEvNT_6ParamsE --------------------------
	.section	.nv.info._ZN7cutlass13device_kernelINS_4gemm6kernel13GemmUniversalIN4cute5tupleIJiiiiEEENS1_10collective13CollectiveMmaINS1_34MainloopSm90TmaGmmaWarpSpecializedILi2ENS5_IJNS4_1CILi1EEESB_SB_EEENS1_32KernelTmaWarpSpecializedPingpongEEENS5_IJNSA_ILi64EEENSA_ILi384EEENSA_ILi128EEEEEENS_6half_tENS5_IJlSB_lEEESJ_SK_NS4_8TiledMMAINS4_8MMA_AtomIJNS4_4SM904GMMA26MMA_64x192x16_F32F16F16_SSILNSO_5MajorE0ELSQ_0ELNSO_7ScaleInE1ELSR_1EEEEEENS4_6LayoutISC_NS5_IJNSA_ILi0EEESV_SV_EEEEENS5_IJNS4_10UnderscoreESY_SY_EEEEENS4_13SM90_TMA_LOADENS4_14ComposedLayoutINS4_7SwizzleILi3ELi4ELi3EEENS4_18smem_ptr_flag_bitsILi16EEENSU_INS5_IJNSA_ILi8EEESF_EEENS5_IJSF_SB_EEEEEEEvNS4_8identityES11_S1B_vS1C_EENS_8epilogue10collective6detail29Sm90TmaWarpSpecializedAdapterINS1F_15DefaultEpilogueISJ_SK_SK_NS1E_6thread17LinearCombinationISJ_Li1EffLNS1J_9ScaleType4KindE0ELNS_15FloatRoundStyleE2ESJ_EENS1_15EpilogueDefaultEEEEEvvEEEEvNT_6ParamsE,"",@"SHT_CUDA_INFO"
	.sectionflags	@""
	.align	4


	//----- nvinfo : EIATTR_CUDA_API_VERSION
	.align		4
        /*0000*/ 	.byte	0x04, 0x37
        /*0002*/ 	.short	(.L_21 - .L_20)
.L_20:
        /*0004*/ 	.word	0x00000082


	//----- nvinfo : EIATTR_KPARAM_INFO
	.align		4
.L_21:
        /*0008*/ 	.byte	0x04, 0x17
        /*000a*/ 	.short	(.L_23 - .L_22)
.L_22:
        /*000c*/ 	.word	0x00000000
        /*0010*/ 	.short	0x0000
        /*0012*/ 	.short	0x0070
        /*0014*/ 	.byte	0x00, 0xf0, 0x01, 0x10


	//----- nvinfo : EIATTR_SPARSE_MMA_MASK
	.align		4
.L_23:
        /*0018*/ 	.byte	0x03, 0x50
        /*001a*/ 	.short	0x0000


	//----- nvinfo : EIATTR_MAXREG_COUNT
	.align		4
        /*001c*/ 	.byte	0x03, 0x1b
        /*001e*/ 	.short	0x00a8


	//----- nvinfo : EIATTR_NUM_BARRIERS
	.align		4
        /*0020*/ 	.byte	0x02, 0x4c
        /*0022*/ 	.byte	0x01
	.zero		1


	//----- nvinfo : EIATTR_EXTERNS
	.align		4
        /*0024*/ 	.byte	0x04, 0x0f
        /*0026*/ 	.short	(.L_25 - .L_24)


	//   ....[0]....
	.align		4
.L_24:
        /*0028*/ 	.word	index@(__assertfail)


	//----- nvinfo : EIATTR_MERCURY_ISA_VERSION
	.align		4
.L_25:
        /*002c*/ 	.byte	0x03, 0x5f
        /*002e*/ 	.short	0x0101


	//----- nvinfo : EIATTR_INT_WARP_WIDE_INSTR_OFFSETS
	.align		4
        /*0030*/ 	.byte	0x04, 0x31
        /*0032*/ 	.short	(.L_27 - .L_26)


	//   ....[0]....
.L_26:
        /*0034*/ 	.word	0x00000430


	//   ....[1]....
        /*0038*/ 	.word	0x00000450


	//   ....[2]....
        /*003c*/ 	.word	0x000004d0


	//   ....[3]....
        /*0040*/ 	.word	0x000004e0


	//   ....[4]....
        /*0044*/ 	.word	0x000004f0


	//   ....[5]....
        /*0048*/ 	.word	0x00000510


	//   ....[6]....
        /*004c*/ 	.word	0x00000570


	//   ....[7]....
        /*0050*/ 	.word	0x00000590


	//----- nvinfo : EIATTR_COOP_GROUP_MASK_REGIDS
	.align		4
.L_27:
        /*0054*/ 	.byte	0x04, 0x29
        /*0056*/ 	.short	(.L_29 - .L_28)


	//   ....[0]....
.L_28:
        /*0058*/ 	.word	0xffffffff


	//   ....[1]....
        /*005c*/ 	.word	0xffffffff


	//   ....[2]....
        /*0060*/ 	.word	0xffffffff


	//   ....[3]....
        /*0064*/ 	.word	0xffffffff


	//   ....[4]....
        /*0068*/ 	.word	0xffffffff


	//   ....[5]....
        /*006c*/ 	.word	0xffffffff


	//----- nvinfo : EIATTR_COOP_GROUP_INSTR_OFFSETS
	.align		4
.L_29:
        /*0070*/ 	.byte	0x04, 0x28
        /*0072*/ 	.short	(.L_31 - .L_30)


	//   ....[0]....
.L_30:
        /*0074*/ 	.word	0x00000050


	//   ....[1]....
        /*0078*/ 	.word	0x00000080


	//   ....[2]....
        /*007c*/ 	.word	0x00000180


	//   ....[3]....
        /*0080*/ 	.word	0x00000350


	//   ....[4]....
        /*0084*/ 	.word	0x00000390


	//   ....[5]....
        /*0088*/ 	.word	0x000003d0


	//----- nvinfo : EIATTR_REG_RECONFIG
	.align		4
.L_31:
        /*008c*/ 	.byte	0x01, 0x54
	.zero		2


	//----- nvinfo : EIATTR_SYSCALL_OFFSETS
	.align		4
        /*0090*/ 	.byte	0x04, 0x46
        /*0092*/ 	.short	(.L_33 - .L_32)


	//   ....[0]....
.L_32:
        /*0094*/ 	.word	0x00001640


	//----- nvinfo : EIATTR_MBARRIER_INSTR_OFFSETS
	.align		4
.L_33:
        /*0098*/ 	.byte	0x04, 0x39
        /*009a*/ 	.short	(.L_35 - .L_34)


	//   ....[0]....
.L_34:
        /*009c*/ 	.word	0x00000300
        /*00a0*/ 	.word	0x000000ff
        /*00a4*/ 	.word	0x00000000
        /*00a8*/ 	.short	0x0100
        /*00aa*/ 	.byte	0x09
	.zero		1


	//   ....[1]....
        /*00ac*/ 	.word	0x00000310
        /*00b0*/ 	.word	0x000000ff
        /*00b4*/ 	.word	0x00000010
        /*00b8*/ 	.short	0x0100
        /*00ba*/ 	.byte	0x09
	.zero		1


	//   ....[2]....
        /*00bc*/ 	.word	0x00000320
        /*00c0*/ 	.word	0x000000ff
        /*00c4*/ 	.word	0x00000008
        /*00c8*/ 	.short	0x0100
        /*00ca*/ 	.byte	0x09
	.zero		1


	//   ....[3]....
        /*00cc*/ 	.word	0x00000330
        /*00d0*/ 	.word	0x000000ff
        /*00d4*/ 	.word	0x00000018
        /*00d8*/ 	.short	0x0100
        /*00da*/ 	.byte	0x09
	.zero		1


	//   ....[4]....
        /*00dc*/ 	.word	0x000005b0
        /*00e0*/ 	.word	0x000000ff
        /*00e4*/ 	.word	0x00000050
        /*00e8*/ 	.short	0x0100
        /*00ea*/ 	.byte	0x09
	.zero		1


	//   ....[5]....
        /*00ec*/ 	.word	0x000005c0
        /*00f0*/ 	.word	0x000000ff
        /*00f4*/ 	.word	0x00000058
        /*00f8*/ 	.short	0x0100
        /*00fa*/ 	.byte	0x09
	.zero		1


	//   ....[6]....
        /*00fc*/ 	.word	0x00000610
        /*0100*/ 	.word	0x000000ff
        /*0104*/ 	.word	0x00000030
        /*0108*/ 	.short	0x0100
        /*010a*/ 	.byte	0x0a
	.zero		1


	//   ....[7]....
        /*010c*/ 	.word	0x00000630
        /*0110*/ 	.word	0x000000ff
        /*0114*/ 	.word	0x00000038
        /*0118*/ 	.short	0x0100
        /*011a*/ 	.byte	0x0a
	.zero		1


	//   ....[8]....
        /*011c*/ 	.word	0x00000640
        /*0120*/ 	.word	0x000000ff
        /*0124*/ 	.word	0x00000040
        /*0128*/ 	.short	0x0100
        /*012a*/ 	.byte	0x0a
	.zero		1


	//   ....[9]....
        /*012c*/ 	.word	0x00000650
        /*0130*/ 	.word	0x000000ff
        /*0134*/ 	.word	0x00000048
        /*0138*/ 	.short	0x0100
        /*013a*/ 	.byte	0x0a
	.zero		1


	//   ....[10]....
        /*013c*/ 	.word	0x00001520
        /*0140*/ 	.word	0x000000dc
        /*0144*/ 	.word	0x00000000
        /*0148*/ 	.short	0x010a
        /*014a*/ 	.byte	0x31
	.zero		1


	//   ....[11]....
        /*014c*/ 	.word	0x000016e0
        /*0150*/ 	.word	0x00000003
        /*0154*/ 	.word	0x00000000
        /*0158*/ 	.short	0x010a
        /*015a*/ 	.byte	0x3f
	.zero		1


	//   ....[12]....
        /*015c*/ 	.word	0x00001740
        /*0160*/ 	.word	0x00000003
        /*0164*/ 	.word	0x00000000
        /*0168*/ 	.short	0x010a
        /*016a*/ 	.byte	0x3f
	.zero		1


	//   ....[13]....
        /*016c*/ 	.word	0x00001ee0
        /*0170*/ 	.word	0x000000ff
        /*0174*/ 	.word	0x00000000
        /*0178*/ 	.short	0x010a
        /*017a*/ 	.byte	0x04
	.zero		1


	//   ....[14]....
        /*017c*/ 	.word	0x00001f20
        /*0180*/ 	.word	0x000000ff
        /*0184*/ 	.word	0x00000000
        /*0188*/ 	.short	0x010a
        /*018a*/ 	.byte	0x04
	.zero		1


	//   ....[15]....
        /*018c*/ 	.word	0x000025d0
        /*0190*/ 	.word	0x000000ff
        /*0194*/ 	.word	0x00000000
        /*0198*/ 	.short	0x0101
        /*019a*/ 	.byte	0x04
	.zero		1


	//   ....[16]....
        /*019c*/ 	.word	0x00002700
        /*01a0*/ 	.word	0x00000000
        /*01a4*/ 	.word	0x00000000
        /*01a8*/ 	.short	0x0101
        /*01aa*/ 	.byte	0x2a
	.zero		1


	//   ....[17]....
        /*01ac*/ 	.word	0x000027c0
        /*01b0*/ 	.word	0x000000ff
        /*01b4*/ 	.word	0x00000000
        /*01b8*/ 	.short	0x0101
        /*01ba*/ 	.byte	0x04
	.zero		1


	//   ....[18]....
        /*01bc*/ 	.word	0x00002890
        /*01c0*/ 	.word	0x000000dc
        /*01c4*/ 	.word	0x00000010
        /*01c8*/ 	.short	0x010a
        /*01ca*/ 	.byte	0x31
	.zero		1


	//   ....[19]....
        /*01cc*/ 	.word	0x000116b0
        /*01d0*/ 	.word	0x00000000
        /*01d4*/ 	.word	0x00000000
        /*01d8*/ 	.short	0x0101
        /*01da*/ 	.byte	0x2a
	.zero		1


	//   ....[20]....
        /*01dc*/ 	.word	0x00012090
        /*01e0*/ 	.word	0x00000007
        /*01e4*/ 	.word	0x00000010
        /*01e8*/ 	.short	0x010a
        /*01ea*/ 	.byte	0x3f
	.zero		1


	//   ....[21]....
        /*01ec*/ 	.word	0x000124f0
        /*01f0*/ 	.word	0x00000003
        /*01f4*/ 	.word	0x00000058
        /*01f8*/ 	.short	0x0101
        /*01fa*/ 	.byte	0x3f
	.zero		1


	//   ....[22]....
        /*01fc*/ 	.word	0x00012c60
        /*0200*/ 	.word	0x00000007
        /*0204*/ 	.word	0x00000000
        /*0208*/ 	.short	0x010a
        /*020a*/ 	.byte	0x3f
	.zero		1


	//   ....[23]....
        /*020c*/ 	.word	0x00012ce0
        /*0210*/ 	.word	0x00000003
        /*0214*/ 	.word	0x00000000
        /*0218*/ 	.short	0x010a
        /*021a*/ 	.byte	0x3f
	.zero		1


	//   ....[24]....
        /*021c*/ 	.word	0x00012d50
        /*0220*/ 	.word	0x00000000
        /*0224*/ 	.word	0x00000000
        /*0228*/ 	.short	0x010a
        /*022a*/ 	.byte	0x3f
	.zero		1


	//   ....[25]....
        /*022c*/ 	.word	0x00012da0
        /*0230*/ 	.word	0x00000003
        /*0234*/ 	.word	0x00000000
        /*0238*/ 	.short	0x010a
        /*023a*/ 	.byte	0x3f
	.zero		1


	//   ....[26]....
        /*023c*/ 	.word	0x00012e00
        /*0240*/ 	.word	0x00000003
        /*0244*/ 	.word	0x00000000
        /*0248*/ 	.short	0x010a
        /*024a*/ 	.byte	0x3f
	.zero		1


	//   ....[27]....
        /*024c*/ 	.word	0x00012e60
        /*0250*/ 	.word	0x00000000
        /*0254*/ 	.word	0x00000010
        /*0258*/ 	.short	0x010a
        /*025a*/ 	.byte	0x3f
	.zero		1


	//   ....[28]....
        /*025c*/ 	.word	0x00012f30
        /*0260*/ 	.word	0x00000007
        /*0264*/ 	.word	0x00000010
        /*0268*/ 	.short	0x010a
        /*026a*/ 	.byte	0x3f
	.zero		1


	//   ....[29]....
        /*026c*/ 	.word	0x00013000
        /*0270*/ 	.word	0x00000007
        /*0274*/ 	.word	0x00000000
        /*0278*/ 	.short	0x010a
        /*027a*/ 	.byte	0x3f
	.zero		1


	//----- nvinfo : EIATTR_NUM_MBARRIERS
	.align		4
.L_35:
        /*027c*/ 	.byte	0x03, 0x38
        /*027e*/ 	.short	0x000a


	//----- nvinfo : EIATTR_EXIT_INSTR_OFFSETS
	.align		4
        /*0280*/ 	.byte	0x04, 0x1c
        /*0282*/ 	.short	(.L_37 - .L_36)


	//   ....[0]....
.L_36:
        /*0284*/ 	.word	0x00001210


	//   ....[1]....
        /*0288*/ 	.word	0x00001270


	//   ....[2]....
        /*028c*/ 	.word	0x00011dc0


	//   ....[3]....
        /*0290*/ 	.word	0x00011df0


	//   ....[4]....
        /*0294*/ 	.word	0x00012d30


	//----- nvinfo : EIATTR_MAX_THREADS
	.align		4
.L_37:
        /*0298*/ 	.byte	0x04, 0x05
        /*029a*/ 	.short	(.L_39 - .L_38)
.L_38:
        /*029c*/ 	.word	0x00000180
        /*02a0*/ 	.word	0x00000001
        /*02a4*/ 	.word	0x00000001


	//----- nvinfo : EIATTR_CRS_STACK_SIZE
	.align		4
.L_39:
        /*02a8*/ 	.byte	0x04, 0x1e
        /*02aa*/ 	.short	(.L_41 - .L_40)
.L_40:
        /*02ac*/ 	.word	0x00000000


	//----- nvinfo : EIATTR_CBANK_PARAM_SIZE
	.align		4
.L_41:
        /*02b0*/ 	.byte	0x03, 0x19
        /*02b2*/ 	.short	0x0470


	//----- nvinfo : EIATTR_PARAM_CBANK
	.align		4
        /*02b4*/ 	.byte	0x04, 0x0a
        /*02b6*/ 	.short	(.L_43 - .L_42)
	.align		4
.L_42:
        /*02b8*/ 	.word	index@(.nv.constant0._ZN7cutlass13device_kernelINS_4gemm6kernel13GemmUniversalIN4cute5tupleIJiiiiEEENS1_10collective13CollectiveMmaINS1_34MainloopSm90TmaGmmaWarpSpecializedILi2ENS5_IJNS4_1CILi1EEESB_SB_EEENS1_32KernelTmaWarpSpecializedPingpongEEENS5_IJNSA_ILi64EEENSA_ILi384EEENSA_ILi128EEEEEENS_6half_tENS5_IJlSB_lEEESJ_SK_NS4_8TiledMMAINS4_8MMA_AtomIJNS4_4SM904GMMA26MMA_64x192x16_F32F16F16_SSILNSO_5MajorE0ELSQ_0ELNSO_7ScaleInE1ELSR_1EEEEEENS4_6LayoutISC_NS5_IJNSA_ILi0EEESV_SV_EEEEENS5_IJNS4_10UnderscoreESY_SY_EEEEENS4_13SM90_TMA_LOADENS4_14ComposedLayoutINS4_7SwizzleILi3ELi4ELi3EEENS4_18smem_ptr_flag_bitsILi16EEENSU_INS5_IJNSA_ILi8EEESF_EEENS5_IJSF_SB_EEEEEEEvNS4_8identityES11_S1B_vS1C_EENS_8epilogue10collective6detail29Sm90TmaWarpSpecializedAdapterINS1F_15DefaultEpilogueISJ_SK_SK_NS1E_6thread17LinearCombinationISJ_Li1EffLNS1J_9ScaleType4KindE0ELNS_15FloatRoundStyleE2ESJ_EENS1_15EpilogueDefaultEEEEEvvEEEEvNT_6ParamsE)
        /*02bc*/ 	.short	0x0210
        /*02be*/ 	.short	0x0470


	//----- nvinfo : EIATTR_SW_WAR
	.align		4
.L_43:
        /*02c0*/ 	.byte	0x04, 0x36
        /*02c2*/ 	.short	(.L_45 - .L_44)
.L_44:
        /*02c4*/ 	.word	0x00000008
.L_45:


//--------------------- .nv.callgraph             --------------------------
	.section	.nv.callgraph,"",@"SHT_CUDA_CALLGRAPH"
	.align	4
	.sectionentsize	8
	.align		4
        /*0000*/ 	.word	0x00000000
	.align		4
        /*0004*/ 	.word	0xffffffff
	.align		4
        /*0008*/ 	.word	index@(_ZN7cutlass13device_kernelINS_4gemm6kernel13GemmUniversalIN4cute5tupleIJiiiiEEENS1_10collective13CollectiveMmaINS1_34MainloopSm90TmaGmmaWarpSpecializedILi2ENS5_IJNS4_1CILi1EEESB_SB_EEENS1_32KernelTmaWarpSpecializedPingpongEEENS5_IJNSA_ILi64EEENSA_ILi384EEENSA_ILi128EEEEEENS_6half_tENS5_IJlSB_lEEESJ_SK_NS4_8TiledMMAINS4_8MMA_AtomIJNS4_4SM904GMMA26MMA_64x192x16_F32F16F16_SSILNSO_5MajorE0ELSQ_0ELNSO_7ScaleInE1ELSR_1EEEEEENS4_6LayoutISC_NS5_IJNSA_ILi0EEESV_SV_EEEEENS5_IJNS4_10UnderscoreESY_SY_EEEEENS4_13SM90_TMA_LOADENS4_14ComposedLayoutINS4_7SwizzleILi3ELi4ELi3EEENS4_18smem_ptr_flag_bitsILi16EEENSU_INS5_IJNSA_ILi8EEESF_EEENS5_IJSF_SB_EEEEEEEvNS4_8identityES11_S1B_vS1C_EENS_8epilogue10collective6detail29Sm90TmaWarpSpecializedAdapterINS1F_15DefaultEpilogueISJ_SK_SK_NS1E_6thread17LinearCombinationISJ_Li1EffLNS1J_9ScaleType4KindE0ELNS_15FloatRoundStyleE2ESJ_EENS1_15EpilogueDefaultEEEEEvvEEEEvNT_6ParamsE)
	.align		4
        /*000c*/ 	.word	index@(__assertfail)
	.align		4
        /*0010*/ 	.word	0x00000000
	.align		4
        /*0014*/ 	.word	0xfffffffe
	.align		4
        /*0018*/ 	.word	0x00000000
	.align		4
        /*001c*/ 	.word	0xfffffffd
	.align		4
        /*0020*/ 	.word	0x00000000
	.align		4
        /*0024*/ 	.word	0xfffffffc


//--------------------- .nv.constant4             --------------------------
	.section	.nv.constant4,"a",@progbits
	.align	8
	.align		8
.nv.constant4:
        /*0000*/ 	.dword	__assertfail
	.align		8
        /*0008*/ 	.dword	__unnamed_1
	.align		8
        /*0010*/ 	.dword	_ZN39_INTERNAL_d988330a_4_k_cu_0d204b5d_46414cuda3std3__45__cpo5beginE
	.align		8
        /*0018*/ 	.dword	_ZN39_INTERNAL_d988330a_4_k_cu_0d204b5d_46414cuda3std3__45__cpo3endE
	.align		8
        /*0020*/ 	.dword	_ZN39_INTERNAL_d988330a_4_k_cu_0d204b5d_46414cuda3std3__45__cpo6cbeginE
	.align		8
        /*0028*/ 	.dword	_ZN39_INTERNAL_d988330a_4_k_cu_0d204b5d_46414cuda3std3__45__cpo4cendE
	.align		8
        /*0030*/ 	.dword	_ZN39_INTERNAL_d988330a_4_k_cu_0d204b5d_46414cuda3std3__441_GLOBAL__N__d988330a_4_k_cu_0d204b5d_46416ignoreE
	.align		8
        /*0038*/ 	.dword	_ZN39_INTERNAL_d988330a_4_k_cu_0d204b5d_46414cuda3std3__419piecewise_constructE
	.align		8
        /*0040*/ 	.dword	_ZN39_INTERNAL_d988330a_4_k_cu_0d204b5d_46414cuda3std3__48in_placeE
	.align		8
        /*0048*/ 	.dword	_ZN39_INTERNAL_d988330a_4_k_cu_0d204b5d_46414cuda3std6ranges3__45__cpo4swapE
	.align		8
        /*0050*/ 	.dword	_ZN39_INTERNAL_d988330a_4_k_cu_0d204b5d_46414cuda3std6ranges3__45__cpo9iter_moveE
	.align		8
        /*0058*/ 	.dword	_ZN39_INTERNAL_d988330a_4_k_cu_0d204b5d_46414cute7productE
	.align		8
        /*0060*/ 	.dword	_ZN39_INTERNAL_d988330a_4_k_cu_0d204b5d_46414cute1_E
	.align		8
        /*0068*/ 	.dword	$str$22
	.align		8
        /*0070*/ 	.dword	$str$23


//--------------------- .text._ZN7cutlass13device_kernelINS_4gemm6kernel13GemmUniversalIN4cute5tupleIJiiiiEEENS1_10collective13CollectiveMmaINS1_34MainloopSm90TmaGmmaWarpSpecializedILi2ENS5_IJNS4_1CILi1EEESB_SB_EEENS1_32KernelTmaWarpSpecializedPingpongEEENS5_IJNSA_ILi64EEENSA_ILi384EEENSA_ILi128EEEEEENS_6half_tENS5_IJlSB_lEEESJ_SK_NS4_8TiledMMAINS4_8MMA_AtomIJNS4_4SM904GMMA26MMA_64x192x16_F32F16F16_SSILNSO_5MajorE0ELSQ_0ELNSO_7ScaleInE1ELSR_1EEEEEENS4_6LayoutISC_NS5_IJNSA_ILi0EEESV_SV_EEEEENS5_IJNS4_10UnderscoreESY_SY_EEEEENS4_13SM90_TMA_LOADENS4_14ComposedLayoutINS4_7SwizzleILi3ELi4ELi3EEENS4_18smem_ptr_flag_bitsILi16EEENSU_INS5_IJNSA_ILi8EEESF_EEENS5_IJSF_SB_EEEEEEEvNS4_8identityES11_S1B_vS1C_EENS_8epilogue10collective6detail29Sm90TmaWarpSpecializedAdapterINS1F_15DefaultEpilogueISJ_SK_SK_NS1E_6thread17LinearCombinationISJ_Li1EffLNS1J_9ScaleType4KindE0ELNS_15FloatRoundStyleE2ESJ_EENS1_15EpilogueDefaultEEEEEvvEEEEvNT_6ParamsE --------------------------
	.section	.text._ZN7cutlass13device_kernelINS_4gemm6kernel13GemmUniversalIN4cute5tupleIJiiiiEEENS1_10collective13CollectiveMmaINS1_34MainloopSm90TmaGmmaWarpSpecializedILi2ENS5_IJNS4_1CILi1EEESB_SB_EEENS1_32KernelTmaWarpSpecializedPingpongEEENS5_IJNSA_ILi64EEENSA_ILi384EEENSA_ILi128EEEEEENS_6half_tENS5_IJlSB_lEEESJ_SK_NS4_8TiledMMAINS4_8MMA_AtomIJNS4_4SM904GMMA26MMA_64x192x16_F32F16F16_SSILNSO_5MajorE0ELSQ_0ELNSO_7ScaleInE1ELSR_1EEEEEENS4_6LayoutISC_NS5_IJNSA_ILi0EEESV_SV_EEEEENS5_IJNS4_10UnderscoreESY_SY_EEEEENS4_13SM90_TMA_LOADENS4_14ComposedLayoutINS4_7SwizzleILi3ELi4ELi3EEENS4_18smem_ptr_flag_bitsILi16EEENSU_INS5_IJNSA_ILi8EEESF_EEENS5_IJSF_SB_EEEEEEEvNS4_8identityES11_S1B_vS1C_EENS_8epilogue10collective6detail29Sm90TmaWarpSpecializedAdapterINS1F_15DefaultEpilogueISJ_SK_SK_NS1E_6thread17LinearCombinationISJ_Li1EffLNS1J_9ScaleType4KindE0ELNS_15FloatRoundStyleE2ESJ_EENS1_15EpilogueDefaultEEEEEvvEEEEvNT_6ParamsE,"ax",@progbits
	.align	128
.text._ZN7cutlass13device_kernelINS_4gemm6kernel13GemmUniversalIN4cute5tupleIJiiiiEEENS1_10collective13CollectiveMmaINS1_34MainloopSm90TmaGmmaWarpSpecializedILi2ENS5_IJNS4_1CILi1EEESB_SB_EEENS1_32KernelTmaWarpSpecializedPingpongEEENS5_IJNSA_ILi64EEENSA_ILi384EEENSA_ILi128EEEEEENS_6half_tENS5_IJlSB_lEEESJ_SK_NS4_8TiledMMAINS4_8MMA_AtomIJNS4_4SM904GMMA26MMA_64x192x16_F32F16F16_SSILNSO_5MajorE0ELSQ_0ELNSO_7ScaleInE1ELSR_1EEEEEENS4_6LayoutISC_NS5_IJNSA_ILi0EEESV_SV_EEEEENS5_IJNS4_10UnderscoreESY_SY_EEEEENS4_13SM90_TMA_LOADENS4_14ComposedLayoutINS4_7SwizzleILi3ELi4ELi3EEENS4_18smem_ptr_flag_bitsILi16EEENSU_INS5_IJNSA_ILi8EEESF_EEENS5_IJSF_SB_EEEEEEEvNS4_8identityES11_S1B_vS1C_EENS_8epilogue10collective6detail29Sm90TmaWarpSpecializedAdapterINS1F_15DefaultEpilogueISJ_SK_SK_NS1E_6thread17LinearCombinationISJ_Li1EffLNS1J_9ScaleType4KindE0ELNS_15FloatRoundStyleE2ESJ_EENS1_15EpilogueDefaultEEEEEvvEEEEvNT_6ParamsE:
        .type           _ZN7cutlass13device_kernelINS_4gemm6kernel13GemmUniversalIN4cute5tupleIJiiiiEEENS1_10collective13CollectiveMmaINS1_34MainloopSm90TmaGmmaWarpSpecializedILi2ENS5_IJNS4_1CILi1EEESB_SB_EEENS1_32KernelTmaWarpSpecializedPingpongEEENS5_IJNSA_ILi64EEENSA_ILi384EEENSA_ILi128EEEEEENS_6half_tENS5_IJlSB_lEEESJ_SK_NS4_8TiledMMAINS4_8MMA_AtomIJNS4_4SM904GMMA26MMA_64x192x16_F32F16F16_SSILNSO_5MajorE0ELSQ_0ELNSO_7ScaleInE1ELSR_1EEEEEENS4_6LayoutISC_NS5_IJNSA_ILi0EEESV_SV_EEEEENS5_IJNS4_10UnderscoreESY_SY_EEEEENS4_13SM90_TMA_LOADENS4_14ComposedLayoutINS4_7SwizzleILi3ELi4ELi3EEENS4_18smem_ptr_flag_bitsILi16EEENSU_INS5_IJNSA_ILi8EEESF_EEENS5_IJSF_SB_EEEEEEEvNS4_8identityES11_S1B_vS1C_EENS_8epilogue10collective6detail29Sm90TmaWarpSpecializedAdapterINS1F_15DefaultEpilogueISJ_SK_SK_NS1E_6thread17LinearCombinationISJ_Li1EffLNS1J_9ScaleType4KindE0ELNS_15FloatRoundStyleE2ESJ_EENS1_15EpilogueDefaultEEEEEvvEEEEvNT_6ParamsE,@function
        .size           _ZN7cutlass13device_kernelINS_4gemm6kernel13GemmUniversalIN4cute5tupleIJiiiiEEENS1_10collective13CollectiveMmaINS1_34MainloopSm90TmaGmmaWarpSpecializedILi2ENS5_IJNS4_1CILi1EEESB_SB_EEENS1_32KernelTmaWarpSpecializedPingpongEEENS5_IJNSA_ILi64EEENSA_ILi384EEENSA_ILi128EEEEEENS_6half_tENS5_IJlSB_lEEESJ_SK_NS4_8TiledMMAINS4_8MMA_AtomIJNS4_4SM904GMMA26MMA_64x192x16_F32F16F16_SSILNSO_5MajorE0ELSQ_0ELNSO_7ScaleInE1ELSR_1EEEEEENS4_6LayoutISC_NS5_IJNSA_ILi0EEESV_SV_EEEEENS5_IJNS4_10UnderscoreESY_SY_EEEEENS4_13SM90_TMA_LOADENS4_14ComposedLayoutINS4_7SwizzleILi3ELi4ELi3EEENS4_18smem_ptr_flag_bitsILi16EEENSU_INS5_IJNSA_ILi8EEESF_EEENS5_IJSF_SB_EEEEEEEvNS4_8identityES11_S1B_vS1C_EENS_8epilogue10collective6detail29Sm90TmaWarpSpecializedAdapterINS1F_15DefaultEpilogueISJ_SK_SK_NS1E_6thread17LinearCombinationISJ_Li1EffLNS1J_9ScaleType4KindE0ELNS_15FloatRoundStyleE2ESJ_EENS1_15EpilogueDefaultEEEEEvvEEEEvNT_6ParamsE,(.L_x_448 - _ZN7cutlass13device_kernelINS_4gemm6kernel13GemmUniversalIN4cute5tupleIJiiiiEEENS1_10collective13CollectiveMmaINS1_34MainloopSm90TmaGmmaWarpSpecializedILi2ENS5_IJNS4_1CILi1EEESB_SB_EEENS1_32KernelTmaWarpSpecializedPingpongEEENS5_IJNSA_ILi64EEENSA_ILi384EEENSA_ILi128EEEEEENS_6half_tENS5_IJlSB_lEEESJ_SK_NS4_8TiledMMAINS4_8MMA_AtomIJNS4_4SM904GMMA26MMA_64x192x16_F32F16F16_SSILNSO_5MajorE0ELSQ_0ELNSO_7ScaleInE1ELSR_1EEEEEENS4_6LayoutISC_NS5_IJNSA_ILi0EEESV_SV_EEEEENS5_IJNS4_10UnderscoreESY_SY_EEEEENS4_13SM90_TMA_LOADENS4_14ComposedLayoutINS4_7SwizzleILi3ELi4ELi3EEENS4_18smem_ptr_flag_bitsILi16EEENSU_INS5_IJNSA_ILi8EEESF_EEENS5_IJSF_SB_EEEEEEEvNS4_8identityES11_S1B_vS1C_EENS_8epilogue10collective6detail29Sm90TmaWarpSpecializedAdapterINS1F_15DefaultEpilogueISJ_SK_SK_NS1E_6thread17LinearCombinationISJ_Li1EffLNS1J_9ScaleType4KindE0ELNS_15FloatRoundStyleE2ESJ_EENS1_15EpilogueDefaultEEEEEvvEEEEvNT_6ParamsE)
        .other          _ZN7cutlass13device_kernelINS_4gemm6kernel13GemmUniversalIN4cute5tupleIJiiiiEEENS1_10collective13CollectiveMmaINS1_34MainloopSm90TmaGmmaWarpSpecializedILi2ENS5_IJNS4_1CILi1EEESB_SB_EEENS1_32KernelTmaWarpSpecializedPingpongEEENS5_IJNSA_ILi64EEENSA_ILi384EEENSA_ILi128EEEEEENS_6half_tENS5_IJlSB_lEEESJ_SK_NS4_8TiledMMAINS4_8MMA_AtomIJNS4_4SM904GMMA26MMA_64x192x16_F32F16F16_SSILNSO_5MajorE0ELSQ_0ELNSO_7ScaleInE1ELSR_1EEEEEENS4_6LayoutISC_NS5_IJNSA_ILi0EEESV_SV_EEEEENS5_IJNS4_10UnderscoreESY_SY_EEEEENS4_13SM90_TMA_LOADENS4_14ComposedLayoutINS4_7SwizzleILi3ELi4ELi3EEENS4_18smem_ptr_flag_bitsILi16EEENSU_INS5_IJNSA_ILi8EEESF_EEENS5_IJSF_SB_EEEEEEEvNS4_8identityES11_S1B_vS1C_EENS_8epilogue10collective6detail29Sm90TmaWarpSpecializedAdapterINS1F_15DefaultEpilogueISJ_SK_SK_NS1E_6thread17LinearCombinationISJ_Li1EffLNS1J_9ScaleType4KindE0ELNS_15FloatRoundStyleE2ESJ_EENS1_15EpilogueDefaultEEEEEvvEEEEvNT_6ParamsE,@"STO_CUDA_ENTRY STV_DEFAULT"
_ZN7cutlass13device_kernelINS_4gemm6kernel13GemmUniversalIN4cute5tupleIJiiiiEEENS1_10collective13CollectiveMmaINS1_34MainloopSm90TmaGmmaWarpSpecializedILi2ENS5_IJNS4_1CILi1EEESB_SB_EEENS1_32KernelTmaWarpSpecializedPingpongEEENS5_IJNSA_ILi64EEENSA_ILi384EEENSA_ILi128EEEEEENS_6half_tENS5_IJlSB_lEEESJ_SK_NS4_8TiledMMAINS4_8MMA_AtomIJNS4_4SM904GMMA26MMA_64x192x16_F32F16F16_SSILNSO_5MajorE0ELSQ_0ELNSO_7ScaleInE1ELSR_1EEEEEENS4_6LayoutISC_NS5_IJNSA_ILi0EEESV_SV_EEEEENS5_IJNS4_10UnderscoreESY_SY_EEEEENS4_13SM90_TMA_LOADENS4_14ComposedLayoutINS4_7SwizzleILi3ELi4ELi3EEENS4_18smem_ptr_flag_bitsILi16EEENSU_INS5_IJNSA_ILi8EEESF_EEENS5_IJSF_SB_EEEEEEEvNS4_8identityES11_S1B_vS1C_EENS_8epilogue10collective6detail29Sm90TmaWarpSpecializedAdapterINS1F_15DefaultEpilogueISJ_SK_SK_NS1E_6thread17LinearCombinationISJ_Li1EffLNS1J_9ScaleType4KindE0ELNS_15FloatRoundStyleE2ESJ_EENS1_15EpilogueDefaultEEEEEvvEEEEvNT_6ParamsE:
[----:B------:R-:W0:Y:S01]  /*0000*/  LDC R1, c[0x0][0x28] ;  /* 0x00000a00ff017b82 */ /* 0x000e220000000800 */
[----:B------:R-:W1:Y:S01]  /*0010*/  S2R R4, SR_TID.X ;  /* 0x0000000000047919 */ /* 0x000e620000002100 */
[----:B------:R-:W-:Y:S01]  /*0020*/  ELECT P0, URZ, PT ;  /* 0x00000000003f782f */ /* 0x000fe20003800000 */
[----:B------:R-:W-:Y:S01]  /*0030*/  BSSY B0, `(.L_x_0) ;  /* 0x0000014000007945 */ /* 0x000fe20003800000 */
[----:B-1----:R-:W-:-:S05]  /*0040*/  SHF.R.U32.HI R0, RZ, 0x5, R4 ;  /* 0x00000005ff007819 */ /* 0x002fca0000011604 */
[----:B------:R-:W1:Y:S02]  /*0050*/  SHFL.IDX PT, R2, R0, RZ, 0x1f ;  /* 0x00001fff00027589 */ /* 0x000e6400000e0000 */
[----:B-1----:R-:W-:Y:S02]  /*0060*/  R2UR UR8, R2 ;  /* 0x00000000020872ca */ /* 0x002fe400000e0000 */
[----:B------:R-:W-:-:S05]  /*0070*/  SHF.R.U32.HI R2, RZ, 0x7, R4 ;  /* 0x00000007ff027819 */ /* 0x000fca0000011604 */
[----:B------:R1:W2:Y:S06]  /*0080*/  SHFL.IDX PT, R3, R2, RZ, 0x1f ;  /* 0x00001fff02037589 */ /* 0x0002ac00000e0000 */
[----:B------:R-:W-:Y:S02]  /*0090*/  USHF.R.S32.HI UR4, URZ, 0x1f, UR8 ;  /* 0x0000001f3f047899 */ /* 0x000fe40008011408 */
[----:B------:R-:W-:Y:S02]  /*00a0*/  ISETP.NE.OR P0, PT, RZ, UR8, !P0 ;  /* 0x00000008ff007c0c */ /* 0x000fe4000c705670 */
[----:B------:R-:W-:-:S04]  /*00b0*/  ULEA.HI UR4, UR4, UR8, URZ, 0x2 ;  /* 0x0000000804047291 */ /* 0x000fc8000f8f103f */
[----:B------:R-:W-:-:S04]  /*00c0*/  ULOP3.LUT UR4, UR4, 0xfffffffc, URZ, 0xc0, !UPT ;  /* 0xfffffffc04047892 */ /* 0x000fc8000f8ec03f */
[----:B------:R-:W-:-:S03]  /*00d0*/  UIADD3 UR8, UR8, -UR4, URZ ;  /* 0x8000000408087290 */ /* 0x000fc6000fffe03f */
[----:B01----:R-:W-:Y:S09]  /*00e0*/  @P0 BRA `(.L_x_1) ;  /* 0x0000000000200947 */ /* 0x003ff20003800000 */
[----:B------:R-:W-:Y:S02]  /*00f0*/  ULDC.64 UR4, c[0x0][0x198] ;  /* 0x0000660000047ab9 */ /* 0x000fe40000000a00 */
[----:B------:R-:W-:Y:S02]  /*0100*/  UIADD3 UR6, UP0, UR4, 0xf0, URZ ;  /* 0x000000f004067890 */ /* 0x000fe4000ff1e03f */
[----:B------:R-:W-:Y:S02]  /*0110*/  UIADD3 UR4, UP1, UR4, 0x1f0, URZ ;  /* 0x000001f004047890 */ /* 0x000fe4000ff3e03f */
[----:B------:R-:W-:Y:S02]  /*0120*/  UIADD3.X UR7, URZ, UR5, URZ, UP0, !UPT ;  /* 0x000000053f077290 */ /* 0x000fe400087fe43f */
[----:B------:R-:W-:-:S07]  /*0130*/  UIADD3.X UR5, URZ, UR5, URZ, UP1, !UPT ;  /* 0x000000053f057290 */ /* 0x000fce0008ffe43f */
[----:B------:R0:W-:Y:S02]  /*0140*/  UTMACCTL.PF [UR6] ;  /* 0x00000000060079b9 */ /* 0x0001e40008040000 */
[----:B------:R0:W-:Y:S02]  /*0150*/  UTMACCTL.PF [UR4] ;  /* 0x00000000040079b9 */ /* 0x0001e40008040000 */
[----:B0-----:R-:W-:Y:S01]  /*0160*/  NOP ;  /* 0x0000000000007918 */ /* 0x001fe20000000000 */
.L_x_1:
[----:B------:R-:W-:Y:S05]  /*0170*/  BSYNC B0 ;  /* 0x0000000000007941 */ /* 0x000fea0003800000 */
.L_x_0:
[----:B------:R-:W0:Y:S01]  /*0180*/  SHFL.IDX PT, R5, R0, RZ, 0x1f ;  /* 0x00001fff00057589 */ /* 0x000e2200000e0000 */
[----:B--2---:R-:W-:Y:S01]  /*0190*/  R2UR UR16, R3 ;  /* 0x00000000031072ca */ /* 0x004fe200000e0000 */
[----:B------:R-:W-:-:S04]  /*01a0*/  UISETP.NE.AND UP0, UPT, UR8, 0x3, UPT ;  /* 0x000000030800788c */ /* 0x000fc8000bf05270 */
[----:B------:R-:W-:-:S08]  /*01b0*/  UISETP.EQ.OR UP0, UPT, UR8, URZ, !UP0 ;  /* 0x0000003f0800728c */ /* 0x000fd0000c702670 */
[----:B------:R-:W-:Y:S02]  /*01c0*/  UIADD3 UR18, UR16, -0x1, URZ ;  /* 0xffffffff10127890 */ /* 0x000fe4000fffe03f */
[----:B------:R-:W-:Y:S02]  /*01d0*/  UISETP.EQ.AND UP0, UPT, UR16, URZ, UP0 ;  /* 0x0000003f1000728c */ /* 0x000fe40008702270 */
[----:B------:R-:W-:Y:S02]  /*01e0*/  UISETP.GE.U32.AND UP1, UPT, UR18, 0x2, UPT ;  /* 0x000000021200788c */ /* 0x000fe4000bf26070 */
[----:B------:R-:W-:Y:S01]  /*01f0*/  USEL UR40, URZ, 0x1, !UP0 ;  /* 0x000000013f287887 */ /* 0x000fe2000c000000 */
[----:B0-----:R-:W-:-:S03]  /*0200*/  ISETP.NE.AND P0, PT, R5, RZ, PT ;  /* 0x000000ff0500720c */ /* 0x001fc60003f05270 */
[----:B------:R-:W-:-:S10]  /*0210*/  USEL UR40, UR40, 0x2, UP1 ;  /* 0x0000000228287887 */ /* 0x000fd40008800000 */
[----:B------:R-:W-:Y:S05]  /*0220*/  @P0 BRA `(.L_x_2) ;  /* 0x0000000000480947 */ /* 0x000fea0003800000 */
[----:B------:R-:W0:Y:S01]  /*0230*/  S2UR UR9, SR_CgaCtaId ;  /* 0x00000000000979c3 */ /* 0x000e220000008800 */
[----:B------:R-:W-:Y:S01]  /*0240*/  UMOV UR4, 0x400 ;  /* 0x0000040000047882 */ /* 0x000fe20000000000 */
[----:B------:R-:W-:Y:S01]  /*0250*/  UMOV UR5, 0x1 ;  /* 0x0000000100057882 */ /* 0x000fe20000000000 */
[----:B------:R-:W-:Y:S01]  /*0260*/  UMOV UR6, 0x80 ;  /* 0x0000008000067882 */ /* 0x000fe20000000000 */
[----:B------:R-:W-:Y:S01]  /*0270*/  ELECT P0, URZ, PT ;  /* 0x00000000003f782f */ /* 0x000fe20003800000 */
[----:B------:R-:W-:-:S04]  /*0280*/  UIADD3 UR6, -UR6, 0x100000, URZ ;  /* 0x0010000006067890 */ /* 0x000fc8000fffe13f */
[----:B------:R-:W-:Y:S02]  /*0290*/  USHF.L.U32 UR7, UR6, 0xb, URZ ;  /* 0x0000000b06077899 */ /* 0x000fe4000800063f */
[----:B------:R-:W-:Y:S02]  /*02a0*/  USHF.L.U32 UR6, UR6, 0x1, URZ ;  /* 0x0000000106067899 */ /* 0x000fe4000800063f */
[----:B0-----:R-:W-:Y:S02]  /*02b0*/  ULEA UR9, UR9, UR4, 0x18 ;  /* 0x0000000409097291 */ /* 0x001fe4000f8ec03f */
[----:B------:R-:W-:-:S04]  /*02c0*/  UIADD3 UR4, -UR5, 0x100000, URZ ;  /* 0x0010000005047890 */ /* 0x000fc8000fffe13f */
[----:B------:R-:W-:Y:S02]  /*02d0*/  USHF.L.U32 UR5, UR4, 0xb, URZ ;  /* 0x0000000b04057899 */ /* 0x000fe4000800063f */
[----:B------:R-:W-:Y:S01]  /*02e0*/  USHF.L.U32 UR4, UR4, 0x1, URZ ;  /* 0x0000000104047899 */ /* 0x000fe2000800063f */
[----:B------:R-:W0:Y:S11]  /*02f0*/  FENCE.VIEW.ASYNC.S ;  /* 0x00000000000073c6 */ /* 0x000e360000000000 */
[----:B0-----:R0:W1:Y:S01]  /*0300*/  SYNCS.EXCH.64 URZ, [UR9], UR4 ;  /* 0x00000004093f75b2 */ /* 0x0010620008000100 */
[----:B------:R0:W2:Y:S01]  /*0310*/  SYNCS.EXCH.64 URZ, [UR9+0x10], UR6 ;  /* 0x00001006093f75b2 */ /* 0x0000a20008000100 */
[----:B------:R0:W3:Y:S01]  /*0320*/  SYNCS.EXCH.64 URZ, [UR9+0x8], UR4 ;  /* 0x00000804093f75b2 */ /* 0x0000e20008000100 */
[----:B------:R0:W4:Y:S01]  /*0330*/  SYNCS.EXCH.64 URZ, [UR9+0x18], UR6 ;  /* 0x00001806093f75b2 */ /* 0x0001220008000100 */
[----:B------:R-:W-:Y:S01]  /*0340*/  NOP ;  /* 0x0000000000007918 */ /* 0x000fe20000000000 */
.L_x_2:
[----:B------:R-:W5:Y:S01]  /*0350*/  SHFL.IDX PT, R5, R0, RZ, 0x1f ;  /* 0x00001fff00057589 */ /* 0x000f6200000e0000 */
[----:B------:R-:W-:Y:S01]  /*0360*/  ELECT P0, URZ, PT ;  /* 0x00000000003f782f */ /* 0x000fe20003800000 */
[----:B------:R-:W-:Y:S01]  /*0370*/  NOP ;  /* 0x0000000000007918 */ /* 0x000fe20000000000 */
[----:B------:R-:W-:Y:S01]  /*0380*/  ELECT P1, URZ, PT ;  /* 0x00000000003f782f */ /* 0x000fe20003820000 */
[----:B------:R-:W1:Y:S01]  /*0390*/  SHFL.IDX PT, R3, R0, RZ, 0x1f ;  /* 0x00001fff00037589 */ /* 0x000e6200000e0000 */
[----:B0-----:R-:W-:Y:S01]  /*03a0*/  UMOV UR4, 0x20 ;  /* 0x0000002000047882 */ /* 0x001fe20000000000 */
[----:B------:R-:W-:Y:S01]  /*03b0*/  UMOV UR12, 0x80 ;  /* 0x00000080000c7882 */ /* 0x000fe20000000000 */
[----:B------:R-:W-:Y:S01]  /*03c0*/  NOP ;  /* 0x0000000000007918 */ /* 0x000fe20000000000 */
[----:B------:R-:W0:Y:S01]  /*03d0*/  SHFL.IDX PT, R2, R2, RZ, 0x1f ;  /* 0x00001fff02027589 */ /* 0x000e2200000e0000 */
[----:B------:R-:W-:Y:S01]  /*03e0*/  ULDC.64 UR52, c[0x0][0x208] ;  /* 0x0000820000347ab9 */ /* 0x000fe20000000a00 */
[----:B-----5:R-:W-:-:S02]  /*03f0*/  ISETP.NE.OR P0, PT, R5, RZ, !P0 ;  /* 0x000000ff0500720c */ /* 0x020fc40004705670 */
[----:B-1----:R-:W-:Y:S02]  /*0400*/  ISETP.NE.OR P1, PT, R3, RZ, !P1 ;  /* 0x000000ff0300720c */ /* 0x002fe40004f25670 */
[----:B------:R-:W-:-:S04]  /*0410*/  SHF.R.S32.HI R3, RZ, 0x1f, R4 ;  /* 0x0000001fff037819 */ /* 0x000fc80000011404 */
[----:B------:R-:W-:-:S05]  /*0420*/  LEA.HI R3, R3, R4, RZ, 0x7 ;  /* 0x0000000403037211 */ /* 0x000fca00078f38ff */
[----:B------:R-:W-:Y:S01]  /*0430*/  VOTEU.ALL UP0, P0 ;  /* 0x00000000003f7886 */ /* 0x000fe20000000000 */
[----:B------:R-:W-:Y:S01]  /*0440*/  LOP3.LUT R3, R3, 0xffffff80, RZ, 0xc0, !PT ;  /* 0xffffff8003037812 */ /* 0x000fe200078ec0ff */
[----:B------:R-:W-:-:S03]  /*0450*/  VOTEU.ALL UP1, P1 ;  /* 0x00000000003f7886 */ /* 0x000fc60000820000 */
[----:B------:R-:W1:Y:S01]  /*0460*/  @!UP0 S2UR UR7, SR_CgaCtaId ;  /* 0x00000000000789c3 */ /* 0x000e620000008800 */
[----:B------:R-:W-:Y:S01]  /*0470*/  @!UP0 UMOV UR6, 0x400 ;  /* 0x0000040000068882 */ /* 0x000fe20000000000 */
[----:B------:R-:W-:-:S04]  /*0480*/  @!UP0 UIADD3 UR4, -UR4, 0x100000, URZ ;  /* 0x0010000004048890 */ /* 0x000fc8000fffe13f */
[----:B------:R-:W-:Y:S02]  /*0490*/  @!UP0 USHF.L.U32 UR5, UR4, 0xb, URZ ;  /* 0x0000000b04058899 */ /* 0x000fe4000800063f */
[----:B------:R-:W-:Y:S01]  /*04a0*/  @!UP0 USHF.L.U32 UR4, UR4, 0x1, URZ ;  /* 0x0000000104048899 */ /* 0x000fe2000800063f */
[----:B------:R-:W-:Y:S01]  /*04b0*/  IMAD.IADD R3, R4, 0x1, -R3 ;  /* 0x0000000104037824 */ /* 0x000fe200078e0a03 */
[----:B------:R-:W-:Y:S01]  /*04c0*/  @!UP1 UMOV UR10, 0x400 ;  /* 0x00000400000a9882 */ /* 0x000fe20000000000 */
[----:B------:R-:W-:Y:S01]  /*04d0*/  VOTEU.ALL UP2, P1 ;  /* 0x00000000003f7886 */ /* 0x000fe20000840000 */
[----:B------:R-:W-:Y:S01]  /*04e0*/  VOTEU.ALL UP3, P1 ;  /* 0x00000000003f7886 */ /* 0x000fe20000860000 */
[----:B------:R-:W-:Y:S01]  /*04f0*/  VOTEU.ALL UP4, P1 ;  /* 0x00000000003f7886 */ /* 0x000fe20000880000 */
[----:B------:R-:W5:Y:S01]  /*0500*/  @!UP1 S2UR UR11, SR_CgaCtaId ;  /* 0x00000000000b99c3 */ /* 0x000f620000008800 */
[----:B------:R-:W-:Y:S01]  /*0510*/  VOTEU.ALL UP5, P1 ;  /* 0x00000000003f7886 */ /* 0x000fe200008a0000 */
[----:B------:R-:W-:Y:S01]  /*0520*/  ISETP.NE.AND P1, PT, RZ, UR16, PT ;  /* 0x00000010ff007c0c */ /* 0x000fe2000bf25270 */
[----:B-1----:R-:W-:-:S02]  /*0530*/  @!UP0 ULEA UR9, UR7, UR6, 0x18 ;  /* 0x0000000607098291 */ /* 0x002fc4000f8ec03f */
[----:B------:R-:W-:-:S04]  /*0540*/  @!UP1 UIADD3 UR6, -UR12, 0x100000, URZ ;  /* 0x001000000c069890 */ /* 0x000fc8000fffe13f */
[----:B------:R-:W-:Y:S02]  /*0550*/  @!UP1 USHF.L.U32 UR7, UR6, 0xb, URZ ;  /* 0x0000000b06079899 */ /* 0x000fe4000800063f */
[----:B------:R-:W-:Y:S01]  /*0560*/  @!UP1 USHF.L.U32 UR6, UR6, 0x1, URZ ;  /* 0x0000000106069899 */ /* 0x000fe2000800063f */
[----:B------:R-:W-:Y:S01]  /*0570*/  VOTEU.ALL UP0, P0 ;  /* 0x00000000003f7886 */ /* 0x000fe20000000000 */
[----:B-----5:R-:W-:Y:S01]  /*0580*/  @!UP1 ULEA UR10, UR11, UR10, 0x18 ;  /* 0x0000000a0b0a9291 */ /* 0x020fe2000f8ec03f */
[----:B------:R-:W-:Y:S01]  /*0590*/  VOTEU.ALL UP1, P0 ;  /* 0x00000000003f7886 */ /* 0x000fe20000020000 */
[----:B------:R-:W1:Y:S02]  /*05a0*/  FENCE.VIEW.ASYNC.S ;  /* 0x00000000000073c6 */ /* 0x000e640000000000 */
[----:B-1----:R-:W2:Y:S02]  /*05b0*/  @!UP0 SYNCS.EXCH.64 URZ, [UR9+0x50], UR4 ;  /* 0x00005004093f85b2 */ /* 0x002ea40008000100 */
[----:B------:R1:W2:Y:S01]  /*05c0*/  @!UP1 SYNCS.EXCH.64 URZ, [UR9+0x58], UR4 ;  /* 0x00005804093f95b2 */ /* 0x0002a20008000100 */
[----:B------:R-:W-:Y:S01]  /*05d0*/  NOP ;  /* 0x0000000000007918 */ /* 0x000fe20000000000 */
[----:B-1----:R-:W-:Y:S01]  /*05e0*/  ULDC.64 UR4, c[0x0][0x598] ;  /* 0x0001660000047ab9 */ /* 0x002fe20000000a00 */
[----:B0-----:R-:W-:-:S02]  /*05f0*/  R2UR UR9, R2 ;  /* 0x00000000020972ca */ /* 0x001fc400000e0000 */
[----:B------:R-:W-:Y:S01]  /*0600*/  ISETP.NE.U32.AND P0, PT, RZ, UR4, PT ;  /* 0x00000004ff007c0c */ /* 0x000fe2000bf05070 */
[----:B------:R0:W2:Y:S03]  /*0610*/  @!UP2 SYNCS.EXCH.64 URZ, [UR10+0x30], UR6 ;  /* 0x000030060a3fa5b2 */ /* 0x0000a60008000100 */
[----:B------:R-:W-:Y:S01]  /*0620*/  ISETP.NE.AND.EX P0, PT, RZ, UR5, PT, P0 ;  /* 0x00000005ff007c0c */ /* 0x000fe2000bf05300 */
[----:B------:R0:W2:Y:S01]  /*0630*/  @!UP3 SYNCS.EXCH.64 URZ, [UR10+0x38], UR6 ;  /* 0x000038060a3fb5b2 */ /* 0x0000a20008000100 */
[----:B------:R0:W2:Y:S01]  /*0640*/  @!UP4 SYNCS.EXCH.64 URZ, [UR10+0x40], UR6 ;  /* 0x000040060a3fc5b2 */ /* 0x0000a20008000100 */
[----:B------:R0:W2:Y:S01]  /*0650*/  @!UP5 SYNCS.EXCH.64 URZ, [UR10+0x48], UR6 ;  /* 0x000048060a3fd5b2 */ /* 0x0000a20008000100 */
[----:B------:R-:W-:Y:S01]  /*0660*/  NOP ;  /* 0x0000000000007918 */ /* 0x000fe20000000000 */
[----:B--234-:R-:W-:Y:S08]  /*0670*/  BAR.SYNC.DEFER_BLOCKING 0x0 ;  /* 0x0000000000007b1d */ /* 0x01cff00000010000 */
[----:B0-----:R-:W-:Y:S05]  /*0680*/  @!P0 BRA `(.L_x_3) ;  /* 0x00000000001c8947 */ /* 0x001fea0003800000 */
[----:B------:R-:W0:Y:S02]  /*0690*/  LDC.64 R6, c[0x0][0x598] ;  /* 0x00016600ff067b82 */ /* 0x000e240000000a00 */
[----:B0-----:R-:W2:Y:S02]  /*06a0*/  LDG.E.64 R6, desc[UR52][R6.64] ;  /* 0x0000003406067981 */ /* 0x001ea4000c1e1b00 */
[----:B--2---:R-:W-:-:S04]  /*06b0*/  ISETP.NE.U32.AND P0, PT, R6, RZ, PT ;  /* 0x000000ff0600720c */ /* 0x004fc80003f05070 */
[----:B------:R-:W-:-:S13]  /*06c0*/  ISETP.NE.AND.EX P0, PT, R7, RZ, PT, P0 ;  /* 0x000000ff0700720c */ /* 0x000fda0003f05300 */
[----:B------:R-:W-:Y:S05]  /*06d0*/  @!P0 BRA `(.L_x_3) ;  /* 0x0000000000088947 */ /* 0x000fea0003800000 */
[----:B------:R1:W5:Y:S01]  /*06e0*/  LD.E R23, desc[UR52][R6.64] ;  /* 0x0000003406177980 */ /* 0x000362000c101900 */
[----:B------:R-:W-:Y:S05]  /*06f0*/  BRA `(.L_x_4) ;  /* 0x0000000000247947 */ /* 0x000fea0003800000 */
.L_x_3:
[----:B------:R-:W-:Y:S02]  /*0700*/  ULDC.64 UR4, c[0x0][0x588] ;  /* 0x0001620000047ab9 */ /* 0x000fe40000000a00 */
[----:B------:R-:W-:-:S04]  /*0710*/  ISETP.NE.U32.AND P0, PT, RZ, UR4, PT ;  /* 0x00000004ff007c0c */ /* 0x000fc8000bf05070 */
[----:B------:R-:W-:-:S13]  /*0720*/  ISETP.NE.AND.EX P0, PT, RZ, UR5, PT, P0 ;  /* 0x00000005ff007c0c */ /* 0x000fda000bf05300 */
[----:B------:R-:W-:Y:S05]  /*0730*/  @!P0 BRA `(.L_x_5) ;  /* 0x00000000000c8947 */ /* 0x000fea0003800000 */
[----:B------:R-:W0:Y:S02]  /*0740*/  LDC.64 R6, c[0x0][0x588] ;  /* 0x00016200ff067b82 */ /* 0x000e240000000a00 */
[----:B0-----:R0:W5:Y:S01]  /*0750*/  LDG.E R23, desc[UR52][R6.64] ;  /* 0x0000003406177981 */ /* 0x001162000c1e1900 */
[----:B------:R-:W-:Y:S05]  /*0760*/  BRA `(.L_x_4) ;  /* 0x0000000000087947 */ /* 0x000fea0003800000 */
.L_x_5:
[----:B------:R-:W-:Y:S02]  /*0770*/  ULDC UR4, c[0x0][0x580] ;  /* 0x0001600000047ab9 */ /* 0x000fe40000000800 */
[----:B------:R-:W-:-:S07]  /*0780*/  IMAD.U32 R23, RZ, RZ, UR4 ;  /* 0x00000004ff177e24 */ /* 0x000fce000f8e00ff */
.L_x_4:
[----:B------:R-:W-:Y:S02]  /*0790*/  ULDC.64 UR4, c[0x0][0x5a0] ;  /* 0x0001680000047ab9 */ /* 0x000fe40000000a00 */
[----:B------:R-:W-:-:S04]  /*07a0*/  ISETP.NE.U32.AND P0, PT, RZ, UR4, PT ;  /* 0x00000004ff007c0c */ /* 0x000fc8000bf05070 */
[----:B------:R-:W-:-:S13]  /*07b0*/  ISETP.NE.AND.EX P0, PT, RZ, UR5, PT, P0 ;  /* 0x00000005ff007c0c */ /* 0x000fda000bf05300 */
[----:B------:R-:W-:Y:S05]  /*07c0*/  @!P0 BRA `(.L_x_6) ;  /* 0x00000000001c8947 */ /* 0x000fea0003800000 */
[----:B01----:R-:W0:Y:S02]  /*07d0*/  LDC.64 R6, c[0x0][0x5a0] ;  /* 0x00016800ff067b82 */ /* 0x003e240000000a00 */
[----:B0-----:R-:W2:Y:S02]  /*07e0*/  LDG.E.64 R6, desc[UR52][R6.64] ;  /* 0x0000003406067981 */ /* 0x001ea4000c1e1b00 */
[----:B--2---:R-:W-:-:S04]  /*07f0*/  ISETP.NE.U32.AND P0, PT, R6, RZ, PT ;  /* 0x000000ff0600720c */ /* 0x004fc80003f05070 */
[----:B------:R-:W-:-:S13]  /*0800*/  ISETP.NE.AND.EX P0, PT, R7, RZ, PT, P0 ;  /* 0x000000ff0700720c */ /* 0x000fda0003f05300 */
[----:B------:R-:W-:Y:S05]  /*0810*/  @!P0 BRA `(.L_x_6) ;  /* 0x0000000000088947 */ /* 0x000fea0003800000 */
[----:B------:R3:W5:Y:S01]  /*0820*/  LD.E R22, desc[UR52][R6.64] ;  /* 0x0000003406167980 */ /* 0x000762000c101900 */
[----:B------:R-:W-:Y:S05]  /*0830*/  BRA `(.L_x_7) ;  /* 0x0000000000247947 */ /* 0x000fea0003800000 */
.L_x_6:
[----:B------:R-:W-:Y:S02]  /*0840*/  ULDC.64 UR4, c[0x0][0x590] ;  /* 0x0001640000047ab9 */ /* 0x000fe40000000a00 */
[----:B------:R-:W-:-:S04]  /*0850*/  ISETP.NE.U32.AND P0, PT, RZ, UR4, PT ;  /* 0x00000004ff007c0c */ /* 0x000fc8000bf05070 */
[----:B------:R-:W-:-:S13]  /*0860*/  ISETP.NE.AND.EX P0, PT, RZ, UR5, PT, P0 ;  /* 0x00000005ff007c0c */ /* 0x000fda000bf05300 */
[----:B------:R-:W-:Y:S05]  /*0870*/  @!P0 BRA `(.L_x_8) ;  /* 0x00000000000c8947 */ /* 0x000fea0003800000 */
[----:B01----:R-:W0:Y:S02]  /*0880*/  LDC.64 R6, c[0x0][0x590] ;  /* 0x00016400ff067b82 */ /* 0x003e240000000a00 */
[----:B0-----:R2:W5:Y:S01]  /*0890*/  LDG.E R22, desc[UR52][R6.64] ;  /* 0x0000003406167981 */ /* 0x001562000c1e1900 */
[----:B------:R-:W-:Y:S05]  /*08a0*/  BRA `(.L_x_7) ;  /* 0x0000000000087947 */ /* 0x000fea0003800000 */
.L_x_8:
[----:B------:R-:W-:Y:S02]  /*08b0*/  ULDC UR4, c[0x0][0x584] ;  /* 0x0001610000047ab9 */ /* 0x000fe40000000800 */
[----:B------:R-:W-:-:S07]  /*08c0*/  IMAD.U32 R22, RZ, RZ, UR4 ;  /* 0x00000004ff167e24 */ /* 0x000fce000f8e00ff */
.L_x_7:
[----:B------:R-:W4:Y:S01]  /*08d0*/  S2UR UR11, SR_CTAID.Y ;  /* 0x00000000000b79c3 */ /* 0x000f220000002600 */
[----:B------:R-:W-:Y:S01]  /*08e0*/  ULDC UR5, c[0x0][0x65c] ;  /* 0x0001970000057ab9 */ /* 0x000fe20000000800 */
[----:B------:R-:W-:Y:S01]  /*08f0*/  UISETP.NE.AND UP0, UPT, UR16, 0x2, UPT ;  /* 0x000000021000788c */ /* 0x000fe2000bf05270 */
[----:B------:R-:W-:Y:S01]  /*0900*/  MOV R18, 0xffffffff ;  /* 0xffffffff00127802 */ /* 0x000fe20000000f00 */
[----:B------:R-:W-:Y:S01]  /*0910*/  UISETP.NE.AND UP2, UPT, UR5, 0x1, UPT ;  /* 0x000000010500788c */ /* 0x000fe2000bf45270 */
[----:B------:R-:W-:Y:S02]  /*0920*/  IMAD.MOV.U32 R2, RZ, RZ, -0x1 ;  /* 0xffffffffff027424 */ /* 0x000fe400078e00ff */
[----:B------:R-:W-:Y:S01]  /*0930*/  IMAD.MOV.U32 R19, RZ, RZ, -0x1 ;  /* 0xffffffffff137424 */ /* 0x000fe200078e00ff */
[----:B------:R-:W4:Y:S01]  /*0940*/  S2UR UR4, SR_CTAID.X ;  /* 0x00000000000479c3 */ /* 0x000f220000002500 */
[----:B------:R-:W-:-:S06]  /*0950*/  UP2UR UR38, UPR, URZ, 0x4 ;  /* 0x000000043f267883 */ /* 0x000fcc0008000000 */
[----:B------:R-:W-:Y:S01]  /*0960*/  @UP2 ULDC UR14, c[0x0][0x10] ;  /* 0x00000400000e2ab9 */ /* 0x000fe20000000800 */
[----:B------:R-:W-:Y:S01]  /*0970*/  @UP2 UMOV UR7, URZ ;  /* 0x0000003f00072c82 */ /* 0x000fe20008000000 */
[----:B------:R-:W-:Y:S01]  /*0980*/  @UP2 UMOV UR5, URZ ;  /* 0x0000003f00052c82 */ /* 0x000fe20008000000 */
[----:B0123--:R-:W0:Y:S01]  /*0990*/  LDC.64 R6, c[0x0][0x650] ;  /* 0x00019400ff067b82 */ /* 0x00fe220000000a00 */
[----:B----4-:R-:W-:Y:S02]  /*09a0*/  @UP2 UMOV UR10, UR11 ;  /* 0x0000000b000a2c82 */ /* 0x010fe40008000000 */
[----:B------:R-:W-:Y:S01]  /*09b0*/  @UP2 UMOV UR6, UR10 ;  /* 0x0000000a00062c82 */ /* 0x000fe20008000000 */
[----:B------:R-:W-:Y:S01]  /*09c0*/  @!UP2 UMOV UR10, UR11 ;  /* 0x0000000b000aac82 */ /* 0x000fe20008000000 */
[----:B------:R-:W-:-:S03]  /*09d0*/  @UP2 UIMAD.WIDE.U32 UR14, UR4, UR14, UR6 ;  /* 0x0000000e040e22a5 */ /* 0x000fc6000f8e0006 */
[----:B------:R-:W-:Y:S01]  /*09e0*/  @!UP2 ULDC UR6, c[0x0][0xc] ;  /* 0x000003000006aab9 */ /* 0x000fe20000000800 */
[----:B------:R-:W-:Y:S01]  /*09f0*/  @UP2 UIADD3 UR15, UR15, UR5, URZ ;  /* 0x000000050f0f2290 */ /* 0x000fe2000fffe03f */
[----:B------:R-:W-:Y:S02]  /*0a00*/  ULDC UR12, c[0x0][0xc] ;  /* 0x00000300000c7ab9 */ /* 0x000fe40000000800 */
[----:B------:R-:W-:Y:S01]  /*0a10*/  UMOV UR5, URZ ;  /* 0x0000003f00057c82 */ /* 0x000fe20008000000 */
[----:B------:R-:W-:Y:S01]  /*0a20*/  ULDC UR13, c[0x0][0x10] ;  /* 0x00000400000d7ab9 */ /* 0x000fe20000000800 */
[----:B------:R-:W-:Y:S02]  /*0a30*/  @!UP2 UIMAD.WIDE.U32 UR6, UR6, UR10, UR4 ;  /* 0x0000000a0606a2a5 */ /* 0x000fe4000f8e0004 */
[----:B------:R-:W-:Y:S01]  /*0a40*/  UIMAD.WIDE.U32 UR12, UR12, UR13, URZ ;  /* 0x0000000d0c0c72a5 */ /* 0x000fe2000f8e003f */
[----:B------:R-:W-:-:S03]  /*0a50*/  ULDC UR11, c[0x0][0x14] ;  /* 0x00000500000b7ab9 */ /* 0x000fc60000000800 */
[----:B------:R-:W-:Y:S02]  /*0a60*/  UIMAD.WIDE.U32 UR50, UR12, UR11, URZ ;  /* 0x0000000b0c3272a5 */ /* 0x000fe4000f8e003f */
[----:B------:R-:W-:Y:S01]  /*0a70*/  UIMAD UR39, UR13, UR11, URZ ;  /* 0x0000000b0d2772a4 */ /* 0x000fe2000f8e023f */
[----:B------:R-:W-:Y:S01]  /*0a80*/  @!UP2 UMOV UR14, UR6 ;  /* 0x00000006000eac82 */ /* 0x000fe20008000000 */
[----:B------:R-:W-:Y:S02]  /*0a90*/  @!UP2 UMOV UR15, UR7 ;  /* 0x00000007000fac82 */ /* 0x000fe40008000000 */
[----:B------:R-:W-:Y:S02]  /*0aa0*/  UIADD3 UR39, UR51, UR39, URZ ;  /* 0x0000002733277290 */ /* 0x000fe4000fffe03f */
[----:B------:R-:W-:-:S04]  /*0ab0*/  UIADD3 UR6, UP1, UR14, UR50, URZ ;  /* 0x000000320e067290 */ /* 0x000fc8000ff3e03f */
[----:B------:R-:W-:Y:S02]  /*0ac0*/  UIADD3.X UR7, UR15, UR39, URZ, UP1, !UPT ;  /* 0x000000270f077290 */ /* 0x000fe40008ffe43f */
[----:B------:R-:W-:Y:S02]  /*0ad0*/  USEL UR6, UR6, UR14, !UP0 ;  /* 0x0000000e06067287 */ /* 0x000fe4000c000000 */
[----:B------:R-:W-:-:S04]  /*0ae0*/  USEL UR7, UR7, UR15, !UP0 ;  /* 0x0000000f07077287 */ /* 0x000fc8000c000000 */
[----:B0-----:R-:W-:Y:S01]  /*0af0*/  ISETP.LE.U32.AND P0, PT, R6, UR6, PT ;  /* 0x0000000606007c0c */ /* 0x001fe2000bf03070 */
[----:B------:R-:W-:Y:S02]  /*0b00*/  IMAD.U32 R16, RZ, RZ, UR6 ;  /* 0x00000006ff107e24 */ /* 0x000fe4000f8e00ff */
[----:B------:R-:W-:Y:S02]  /*0b10*/  IMAD.U32 R0, RZ, RZ, UR7 ;  /* 0x00000007ff007e24 */ /* 0x000fe4000f8e00ff */
[----:B------:R-:W-:-:S03]  /*0b20*/  IMAD.U32 R17, RZ, RZ, UR7 ;  /* 0x00000007ff117e24 */ /* 0x000fc6000f8e00ff */
[----:B------:R-:W-:Y:S02]  /*0b30*/  ISETP.GE.U32.AND.EX P0, PT, R0, R7, PT, P0 ;  /* 0x000000070000720c */ /* 0x000fe40003f06100 */
[----:B------:R-:W-:-:S11]  /*0b40*/  PRMT R0, RZ, 0x7610, R0 ;  /* 0x00007610ff007816 */ /* 0x000fd60000000000 */
[----:B------:R-:W-:Y:S05]  /*0b50*/  @P0 BRA `(.L_x_9) ;  /* 0x00000004008c0947 */ /* 0x000fea0003800000 */
[----:B------:R-:W-:Y:S01]  /*0b60*/  I2FP.F32.U32 R0, UR4 ;  /* 0x0000000400007c45 */ /* 0x000fe20008201000 */
[----:B------:R-:W-:Y:S01]  /*0b70*/  ULDC.64 UR20, c[0x0][0x628] ;  /* 0x00018a0000147ab9 */ /* 0x000fe20000000a00 */
[----:B------:R-:W-:Y:S01]  /*0b80*/  ULDC UR6, c[0x0][0x150] ;  /* 0x0000540000067ab9 */ /* 0x000fe20000000800 */
[----:B------:R-:W-:Y:S01]  /*0b90*/  ISETP.NE.U32.AND P0, PT, RZ, UR20, PT ;  /* 0x00000014ff007c0c */ /* 0x000fe2000bf05070 */
[----:B------:R-:W-:Y:S01]  /*0ba0*/  ULDC UR17, c[0x0][0x630] ;  /* 0x00018c0000117ab9 */ /* 0x000fe20000000800 */
[----:B------:R-:W-:Y:S01]  /*0bb0*/  FMUL R0, R0, UR6 ;  /* 0x0000000600007c20 */ /* 0x000fe20008400000 */
[----:B------:R-:W-:Y:S01]  /*0bc0*/  R2UR UR22, R16 ;  /* 0x00000000101672ca */ /* 0x000fe200000e0000 */
[----:B------:R-:W-:Y:S01]  /*0bd0*/  ULDC UR24, c[0x0][0x154] ;  /* 0x0000550000187ab9 */ /* 0x000fe20000000800 */
[----:B------:R-:W-:Y:S01]  /*0be0*/  ISETP.NE.AND.EX P0, PT, RZ, UR21, PT, P0 ;  /* 0x00000015ff007c0c */ /* 0x000fe2000bf05300 */
[----:B------:R0:W1:Y:S01]  /*0bf0*/  F2I.U32.TRUNC.NTZ R2, R0 ;  /* 0x0000000000027305 */ /* 0x000062000020f000 */
[----:B------:R-:W-:-:S02]  /*0c00*/  R2UR UR23, R17 ;  /* 0x00000000111772ca */ /* 0x000fc400000e0000 */
[----:B------:R-:W-:Y:S02]  /*0c10*/  R2UR UR6, R16 ;  /* 0x00000000100672ca */ /* 0x000fe400000e0000 */
[----:B------:R-:W-:-:S07]  /*0c20*/  R2UR UR7, R17 ;  /* 0x00000000110772ca */ /* 0x000fce00000e0000 */
[----:B0-----:R-:W-:Y:S08]  /*0c30*/  @!P0 BRA `(.L_x_10) ;  /* 0x0000000000308947 */ /* 0x001ff00003800000 */
[----:B------:R-:W-:Y:S01]  /*0c40*/  R2UR UR6, R16 ;  /* 0x00000000100672ca */ /* 0x000fe200000e0000 */
[----:B------:R-:W-:Y:S01]  /*0c50*/  ULDC UR11, c[0x0][0x634] ;  /* 0x00018d00000b7ab9 */ /* 0x000fe20000000800 */
[----:B------:R-:W-:-:S11]  /*0c60*/  R2UR UR16, R17 ;  /* 0x00000000111072ca */ /* 0x000fd600000e0000 */
[----:B------:R-:W-:-:S04]  /*0c70*/  UIADD3 UR11, UP1, UR6, UR11, URZ ;  /* 0x0000000b060b7290 */ /* 0x000fc8000ff3e03f */
[----:B------:R-:W-:-:S04]  /*0c80*/  UIADD3.X UR16, URZ, UR16, URZ, UP1, !UPT ;  /* 0x000000103f107290 */ /* 0x000fc80008ffe43f */
[----:B------:R-:W-:-:S04]  /*0c90*/  UIMAD.WIDE.U32 UR6, UR16, UR20, URZ ;  /* 0x00000014100672a5 */ /* 0x000fc8000f8e003f */
[----:B------:R-:W-:Y:S02]  /*0ca0*/  UIMAD.WIDE.U32 UR12, UP1, UR11, UR21, UR6 ;  /* 0x000000150b0c72a5 */ /* 0x000fe4000f820006 */
[----:B------:R-:W-:Y:S02]  /*0cb0*/  UIMAD.WIDE.U32 UR6, UR11, UR20, URZ ;  /* 0x000000140b0672a5 */ /* 0x000fe4000f8e003f */
[----:B------:R-:W-:Y:S02]  /*0cc0*/  UIADD3.X UR15, URZ, URZ, URZ, UP1, !UPT ;  /* 0x0000003f3f0f7290 */ /* 0x000fe40008ffe43f */
[----:B------:R-:W-:Y:S01]  /*0cd0*/  UIADD3 URZ, UP1, UR7, UR12, URZ ;  /* 0x0000000c073f7290 */ /* 0x000fe2000ff3e03f */
[----:B------:R-:W-:-:S03]  /*0ce0*/  UMOV UR14, UR13 ;  /* 0x0000000d000e7c82 */ /* 0x000fc60008000000 */
[----:B------:R-:W-:-:S12]  /*0cf0*/  UIMAD.WIDE.U32.X UR6, UR16, UR21, UR14, UP1 ;  /* 0x00000015100672a5 */ /* 0x000fd800088e040e */
.L_x_10:
[----:B------:R-:W-:Y:S01]  /*0d00*/  USHF.R.U64 UR5, UR6, UR17, UR7 ;  /* 0x0000001106057299 */ /* 0x000fe20008001207 */
[----:B------:R-:W-:Y:S01]  /*0d10*/  I2FP.F32.U32 R0, UR10 ;  /* 0x0000000a00007c45 */ /* 0x000fe20008201000 */
[----:B------:R-:W-:Y:S01]  /*0d20*/  USHF.R.U32.HI UR6, URZ, UR17, UR7 ;  /* 0x000000113f067299 */ /* 0x000fe20008011607 */
[----:B-1----:R-:W-:Y:S01]  /*0d30*/  R2UR UR16, R2 ;  /* 0x00000000021072ca */ /* 0x002fe200000e0000 */
[----:B------:R-:W-:Y:S02]  /*0d40*/  UIADD3 UR19, UP1, URZ, -UR5, URZ ;  /* 0x800000053f137290 */ /* 0x000fe4000ff3e03f */
[----:B------:R-:W-:Y:S01]  /*0d50*/  FMUL R0, R0, UR24 ;  /* 0x0000001800007c20 */ /* 0x000fe20008400000 */
[----:B------:R-:W-:Y:S01]  /*0d60*/  ULDC.64 UR12, c[0x0][0x620] ;  /* 0x00018800000c7ab9 */ /* 0x000fe20000000a00 */
[----:B------:R-:W-:Y:S01]  /*0d70*/  UIADD3.X UR6, URZ, ~UR6, URZ, UP1, !UPT ;  /* 0x800000063f067290 */ /* 0x000fe20008ffe43f */
[----:B------:R-:W-:Y:S01]  /*0d80*/  UMOV UR14, UR22 ;  /* 0x00000016000e7c82 */ /* 0x000fe20008000000 */
[----:B------:R-:W-:-:S02]  /*0d90*/  UMOV UR15, UR23 ;  /* 0x00000017000f7c82 */ /* 0x000fc40008000000 */
[----:B------:R-:W-:Y:S01]  /*0da0*/  UIMAD UR6, UR6, UR12, URZ ;  /* 0x0000000c060672a4 */ /* 0x000fe2000f8e023f */
[----:B------:R-:W0:Y:S01]  /*0db0*/  F2I.U32.TRUNC.NTZ R0, R0 ;  /* 0x0000000000007305 */ /* 0x000e22000020f000 */
[----:B------:R-:W-:Y:S02]  /*0dc0*/  UIMAD.WIDE.U32 UR14, UR19, UR12, UR14 ;  /* 0x0000000c130e72a5 */ /* 0x000fe4000f8e000e */
[----:B------:R-:W-:Y:S01]  /*0dd0*/  UIMAD UR19, UR19, UR13, UR6 ;  /* 0x0000000d131372a4 */ /* 0x000fe2000f8e0206 */
[----:B------:R-:W-:Y:S02]  /*0de0*/  ULDC UR25, c[0x0][0x658] ;  /* 0x0001960000197ab9 */ /* 0x000fe40000000800 */
[----:B------:R-:W-:Y:S01]  /*0df0*/  UMOV UR13, 0xffffffff ;  /* 0xffffffff000d7882 */ /* 0x000fe20000000000 */
[----:B------:R-:W-:Y:S01]  /*0e00*/  UIADD3 UR19, UR15, UR19, URZ ;  /* 0x000000130f137290 */ /* 0x000fe2000fffe03f */
[----:B------:R-:W-:Y:S01]  /*0e10*/  ULDC UR21, c[0x0][0x618] ;  /* 0x0001860000157ab9 */ /* 0x000fe20000000800 */
[----:B------:R-:W-:Y:S01]  /*0e20*/  ULDC.64 UR6, c[0x0][0x640] ;  /* 0x0001900000067ab9 */ /* 0x000fe20000000a00 */
[----:B------:R-:W-:Y:S01]  /*0e30*/  USHF.L.U32 UR15, UR13, UR25, URZ ;  /* 0x000000190d0f7299 */ /* 0x000fe2000800063f */
[----:B------:R-:W-:Y:S01]  /*0e40*/  ISETP.NE.U32.AND P0, PT, RZ, UR6, PT ;  /* 0x00000006ff007c0c */ /* 0x000fe2000bf05070 */
[----:B------:R-:W-:-:S02]  /*0e50*/  USHF.R.U64 UR13, UR14, UR21, UR19 ;  /* 0x000000150e0d7299 */ /* 0x000fc40008001213 */
[----:B------:R-:W-:Y:S01]  /*0e60*/  USHF.R.U32.HI UR14, URZ, UR21, UR19 ;  /* 0x000000153f0e7299 */ /* 0x000fe20008011613 */
[----:B0-----:R-:W-:Y:S01]  /*0e70*/  R2UR UR20, R0 ;  /* 0x00000000001472ca */ /* 0x001fe200000e0000 */
[----:B------:R-:W-:Y:S01]  /*0e80*/  ULDC UR23, c[0x0][0x608] ;  /* 0x0001820000177ab9 */ /* 0x000fe20000000800 */
[----:B------:R-:W-:Y:S01]  /*0e90*/  ISETP.NE.AND.EX P0, PT, RZ, UR7, PT, P0 ;  /* 0x00000007ff007c0c */ /* 0x000fe2000bf05300 */
[----:B------:R-:W-:Y:S02]  /*0ea0*/  USHF.R.U64 UR27, UR13, UR23, UR14 ;  /* 0x000000170d1b7299 */ /* 0x000fe4000800120e */
[----:B------:R-:W-:Y:S01]  /*0eb0*/  USHF.R.U32.HI UR14, URZ, UR23, UR14 ;  /* 0x000000173f0e7299 */ /* 0x000fe2000801160e */
[----:B------:R-:W-:Y:S01]  /*0ec0*/  UMOV UR22, 0x1 ;  /* 0x0000000100167882 */ /* 0x000fe20000000000 */
[----:B------:R-:W-:Y:S02]  /*0ed0*/  UIADD3 UR16, -UR16, URZ, URZ ;  /* 0x0000003f10107290 */ /* 0x000fe4000fffe13f */
[----:B------:R-:W-:-:S02]  /*0ee0*/  USHF.R.U64 UR28, UR27, UR25, UR14 ;  /* 0x000000191b1c7299 */ /* 0x000fc4000800120e */
[----:B------:R-:W-:Y:S01]  /*0ef0*/  USHF.L.U32 UR19, UR22, UR25, URZ ;  /* 0x0000001916137299 */ /* 0x000fe2000800063f */
[----:B------:R-:W-:Y:S01]  /*0f00*/  ULDC UR17, c[0x0][0x144] ;  /* 0x0000510000117ab9 */ /* 0x000fe20000000800 */
[----:B------:R-:W-:Y:S01]  /*0f10*/  ULDC UR11, c[0x0][0x600] ;  /* 0x00018000000b7ab9 */ /* 0x000fe20000000800 */
[----:B------:R-:W-:Y:S02]  /*0f20*/  ULOP3.LUT UR22, URZ, UR15, URZ, 0x33, !UPT ;  /* 0x0000000f3f167292 */ /* 0x000fe4000f8e333f */
[----:B------:R-:W-:Y:S02]  /*0f30*/  USHF.R.U32.HI UR15, URZ, UR25, UR14 ;  /* 0x000000193f0f7299 */ /* 0x000fe4000801160e */
[----:B------:R-:W-:Y:S02]  /*0f40*/  UIADD3 UR12, UR11, -0x1, URZ ;  /* 0xffffffff0b0c7890 */ /* 0x000fe4000fffe03f */
[----:B------:R-:W-:Y:S02]  /*0f50*/  UIADD3 UR24, -UR20, URZ, URZ ;  /* 0x0000003f14187290 */ /* 0x000fe4000fffe13f */
[----:B------:R-:W-:Y:S01]  /*0f60*/  UIMAD UR4, UR17, UR16, UR4 ;  /* 0x00000010110472a4 */ /* 0x000fe2000f8e0204 */
[----:B------:R-:W-:Y:S01]  /*0f70*/  ULDC UR29, c[0x0][0x148] ;  /* 0x00005200001d7ab9 */ /* 0x000fe20000000800 */
[----:B------:R-:W-:Y:S01]  /*0f80*/  ULDC UR25, c[0x0][0x648] ;  /* 0x0001920000197ab9 */ /* 0x000fe20000000800 */
[----:B------:R-:W-:Y:S01]  /*0f90*/  ULDC UR26, c[0x0][0x638] ;  /* 0x00018e00001a7ab9 */ /* 0x000fe20000000800 */
[----:B------:R-:W-:Y:S01]  /*0fa0*/  UMOV UR14, UR28 ;  /* 0x0000001c000e7c82 */ /* 0x000fe20008000000 */
[----:B------:R-:W-:Y:S07]  /*0fb0*/  @!P0 BRA `(.L_x_11) ;  /* 0x0000000000308947 */ /* 0x000fee0003800000 */
[----:B------:R-:W-:Y:S02]  /*0fc0*/  ULDC UR20, c[0x0][0x64c] ;  /* 0x0001930000147ab9 */ /* 0x000fe40000000800 */
        /* <DEDUP_REMOVED lines=8> */
[----:B------:R-:W-:-:S07]  /*1050*/  UIMAD.WIDE.U32.X UR6, UR23, UR7, UR20, UP1 ;  /* 0x00000007170672a5 */ /* 0x000fce00088e0414 */
[----:B------:R-:W-:Y:S01]  /*1060*/  UMOV UR14, UR6 ;  /* 0x00000006000e7c82 */ /* 0x000fe20008000000 */
[----:B------:R-:W-:-:S05]  /*1070*/  UMOV UR15, UR7 ;  /* 0x00000007000f7c82 */ /* 0x000fca0008000000 */
.L_x_11:
[----:B------:R-:W-:Y:S01]  /*1080*/  UISETP.NE.AND UP1, UPT, UR38, URZ, UPT ;  /* 0x0000003f2600728c */ /* 0x000fe2000bf25270 */
[----:B------:R-:W-:Y:S01]  /*1090*/  MOV R0, 0x1 ;  /* 0x0000000100007802 */ /* 0x000fe20000000f00 */
[----:B------:R-:W-:Y:S01]  /*10a0*/  USHF.R.U64 UR6, UR14, UR25, UR15 ;  /* 0x000000190e067299 */ /* 0x000fe2000800120f */
[----:B------:R-:W-:Y:S01]  /*10b0*/  IMAD.U32 R19, RZ, RZ, UR5 ;  /* 0x00000005ff137e24 */ /* 0x000fe2000f8e00ff */
[----:B------:R-:W-:Y:S02]  /*10c0*/  ULOP3.LUT UR22, UR27, UR22, URZ, 0xc0, !UPT ;  /* 0x000000161b167292 */ /* 0x000fe4000f8ec03f */
[----:B------:R-:W-:Y:S02]  /*10d0*/  UIADD3 UR7, -UR6, URZ, URZ ;  /* 0x0000003f06077290 */ /* 0x000fe4000fffe13f */
[----:B------:R-:W-:Y:S02]  /*10e0*/  UIMAD UR19, UR19, UR6, UR22 ;  /* 0x00000006131372a4 */ /* 0x000fe4000f8e0216 */
[----:B------:R-:W-:-:S02]  /*10f0*/  ULOP3.LUT UR12, UR13, UR12, URZ, 0xc0, !UPT ;  /* 0x0000000c0d0c7292 */ /* 0x000fc4000f8ec03f */
[----:B------:R-:W-:Y:S02]  /*1100*/  @UP1 UIMAD UR4, UR29, UR24, UR10 ;  /* 0x000000181d0412a4 */ /* 0x000fe4000f8e020a */
[----:B------:R-:W-:-:S03]  /*1110*/  UIMAD UR6, UR7, UR26, UR28 ;  /* 0x0000001a070672a4 */ /* 0x000fc6000f8e021c */
[----:B------:R-:W-:Y:S01]  /*1120*/  ULDC UR7, c[0x0][0x610] ;  /* 0x0001840000077ab9 */ /* 0x000fe20000000800 */
[----:B------:R-:W-:Y:S02]  /*1130*/  UIMAD UR6, UR6, UR11, UR12 ;  /* 0x0000000b060672a4 */ /* 0x000fe4000f8e020c */
[----:B------:R-:W-:-:S04]  /*1140*/  UIMAD UR4, UR19, UR7, UR4 ;  /* 0x00000007130472a4 */ /* 0x000fc8000f8e0204 */
[----:B------:R-:W-:Y:S02]  /*1150*/  USEL UR7, UR6, UR4, !UP1 ;  /* 0x0000000406077287 */ /* 0x000fe4000c800000 */
[----:B------:R-:W-:-:S04]  /*1160*/  USEL UR4, UR4, UR6, !UP1 ;  /* 0x0000000604047287 */ /* 0x000fc8000c800000 */
[----:B------:R-:W-:Y:S02]  /*1170*/  IMAD.U32 R2, RZ, RZ, UR7 ;  /* 0x00000007ff027e24 */ /* 0x000fe4000f8e00ff */
[----:B------:R-:W-:-:S07]  /*1180*/  IMAD.U32 R18, RZ, RZ, UR4 ;  /* 0x00000004ff127e24 */ /* 0x000fce000f8e00ff */
.L_x_9:
[----:B------:R-:W-:Y:S02]  /*1190*/  ULDC UR4, c[0x0][0x28c] ;  /* 0x0000a30000047ab9 */ /* 0x000fe40000000800 */
[----:B------:R-:W-:-:S04]  /*11a0*/  UIADD3 UR4, UR4, 0x7f, URZ ;  /* 0x0000007f04047890 */ /* 0x000fc8000fffe03f */
[----:B------:R-:W-:-:S04]  /*11b0*/  USHF.R.S32.HI UR5, URZ, 0x1f, UR4 ;  /* 0x0000001f3f057899 */ /* 0x000fc80008011404 */
[----:B------:R-:W-:-:S04]  /*11c0*/  ULEA.HI UR5, UR5, UR4, URZ, 0x7 ;  /* 0x0000000405057291 */ /* 0x000fc8000f8f383f */
[----:B------:R-:W-:Y:S01]  /*11d0*/  USHF.R.S32.HI UR37, URZ, 0x7, UR5 ;  /* 0x000000073f257899 */ /* 0x000fe20008011405 */
[----:B------:R-:W-:Y:S11]  /*11e0*/  @!P1 BRA `(.L_x_12) ;  /* 0x0000010800f89947 */ /* 0x000ff60003800000 */
[----:B------:R-:W-:-:S06]  /*11f0*/  UISETP.GT.U32.AND UP1, UPT, UR18, 0x1, UPT ;  /* 0x000000011200788c */ /* 0x000fcc000bf24070 */
[----:B------:R-:W-:-:S13]  /*1200*/  PLOP3.LUT P0, PT, PT, PT, UP1, 0x80, 0x0 ;  /* 0x000000000000781c */ /* 0x000fda0003f0f018 */
[----:B------:R-:W-:Y:S05]  /*1210*/  @P0 EXIT ;  /* 0x000000000000094d */ /* 0x000fea0003800000 */
.L_x_13:
[----:B------:R-:W-:-:S08]  /*1220*/  NOP ;  /* 0x0000000000007918 */ /* 0x000fd00000000000 */
[----:B------:R-:W0:Y:S02]  /*1230*/  USETMAXREG.TRY_ALLOC.CTAPOOL UP1, 0xe8 ;  /* 0x000000e8000079c8 */ /* 0x000e240008020600 */
[----:B0-----:R-:W-:-:S13]  /*1240*/  PLOP3.LUT P0, PT, PT, PT, UP1, 0x80, 0x0 ;  /* 0x000000000000781c */ /* 0x001fda0003f0f018 */
[----:B------:R-:W-:Y:S05]  /*1250*/  @!P0 BRA `(.L_x_13) ;  /* 0xfffffffc00f08947 */ /* 0x000fea000383ffff */
[----:B------:R-:W-:-:S13]  /*1260*/  LOP3.LUT P0, RZ, R0, 0xff, RZ, 0xc0, !PT ;  /* 0x000000ff00ff7812 */ /* 0x000fda000780c0ff */
[----:B------:R-:W-:Y:S05]  /*1270*/  @!P0 EXIT ;  /* 0x000000000000894d */ /* 0x000fea0003800000 */
[----:B------:R-:W-:Y:S01]  /*1280*/  SHF.R.S32.HI R0, RZ, 0x1f, R3 ;  /* 0x0000001fff007819 */ /* 0x000fe20000011403 */
[----:B------:R-:W0:Y:S01]  /*1290*/  S2UR UR5, SR_CgaCtaId ;  /* 0x00000000000579c3 */ /* 0x000e220000008800 */
[----:B------:R-:W-:Y:S02]  /*12a0*/  USHF.R.U32.HI UR4, URZ, 0x1, UR37 ;  /* 0x000000013f047899 */ /* 0x000fe40008011625 */
[CC--:B------:R-:W-:Y:S01]  /*12b0*/  LEA.HI R4, R0.reuse, R3.reuse, RZ, 0x2 ;  /* 0x0000000300047211 */ /* 0x0c0fe200078f10ff */
[----:B------:R-:W-:Y:S01]  /*12c0*/  UIADD3 UR9, UR9, -0x1, URZ ;  /* 0xffffffff09097890 */ /* 0x000fe2000fffe03f */
[----:B------:R-:W-:Y:S01]  /*12d0*/  LEA.HI R0, R0, R3, RZ, 0x5 ;  /* 0x0000000300007211 */ /* 0x000fe200078f28ff */
[----:B------:R-:W-:Y:S01]  /*12e0*/  ULOP3.LUT UR4, UR4, 0x1, URZ, 0xc0, !UPT ;  /* 0x0000000104047892 */ /* 0x000fe2000f8ec03f */
[--C-:B------:R-:W-:Y:S01]  /*12f0*/  SHF.R.S32.HI R216, RZ, 0x2, R4.reuse ;  /* 0x00000002ffd87819 */ /* 0x100fe20000011404 */
[----:B------:R-:W-:Y:S01]  /*1300*/  ULOP3.LUT UR41, UR37, 0x1, URZ, 0xc0, !UPT ;  /* 0x0000000125297892 */ /* 0x000fe2000f8ec03f */
[----:B------:R-:W-:Y:S01]  /*1310*/  SHF.R.S32.HI R5, RZ, 0x1f, R4 ;  /* 0x0000001fff057819 */ /* 0x000fe20000011404 */
[----:B------:R-:W-:Y:S01]  /*1320*/  UMOV UR36, 0x400 ;  /* 0x0000040000247882 */ /* 0x000fe20000000000 */
[----:B------:R-:W-:Y:S01]  /*1330*/  UISETP.LT.AND UP1, UPT, UR37, 0x1, UPT ;  /* 0x000000012500788c */ /* 0x000fe2000bf21270 */
[----:B------:R-:W-:Y:S01]  /*1340*/  LOP3.LUT R4, R4, 0xfffffffc, RZ, 0xc0, !PT ;  /* 0xfffffffc04047812 */ /* 0x000fe200078ec0ff */
[----:B------:R-:W-:Y:S01]  /*1350*/  USHF.L.U32 UR49, UR9, 0x3, URZ ;  /* 0x0000000309317899 */ /* 0x000fe2000800063f */
[----:B------:R-:W-:Y:S01]  /*1360*/  LEA.HI R5, R5, R216, RZ, 0x3 ;  /* 0x000000d805057211 */ /* 0x000fe200078f18ff */
[----:B------:R-:W-:Y:S01]  /*1370*/  USEL UR41, UR41, URZ, !UP0 ;  /* 0x0000003f29297287 */ /* 0x000fe2000c000000 */
[----:B------:R-:W-:Y:S01]  /*1380*/  IADD3 R219, R3, -R4, RZ ;  /* 0x8000000403db7210 */ /* 0x000fe20007ffe0ff */
[----:B------:R-:W-:Y:S01]  /*1390*/  UISETP.EQ.U32.AND UP0, UPT, UR4, 0x1, !UP0 ;  /* 0x000000010400788c */ /* 0x000fe2000c702070 */
[----:B------:R-:W-:Y:S01]  /*13a0*/  LOP3.LUT R5, R5, 0xfffffff8, RZ, 0xc0, !PT ;  /* 0xfffffff805057812 */ /* 0x000fe200078ec0ff */
[----:B------:R-:W-:Y:S01]  /*13b0*/  USEL UR43, UR37, 0x1, UP1 ;  /* 0x00000001252b7887 */ /* 0x000fe20008800000 */
[----:B------:R-:W-:Y:S01]  /*13c0*/  ULDC UR4, c[0x0][0x284] ;  /* 0x0000a10000047ab9 */ /* 0x000fe20000000800 */
[----:B------:R-:W-:-:S02]  /*13d0*/  UISETP.NE.AND UP1, UPT, UR9, URZ, UPT ;  /* 0x0000003f0900728c */ /* 0x000fc4000bf25270 */
[----:B------:R-:W-:Y:S01]  /*13e0*/  IMAD.IADD R216, R216, 0x1, -R5 ;  /* 0x00000001d8d87824 */ /* 0x000fe200078e0a05 */
[----:B------:R-:W-:Y:S01]  /*13f0*/  SHF.R.S32.HI R5, RZ, 0x5, R0 ;  /* 0x00000005ff057819 */ /* 0x000fe20000011400 */
[----:B0-----:R-:W-:Y:S02]  /*1400*/  ULEA UR36, UR5, UR36, 0x18 ;  /* 0x0000002405247291 */ /* 0x001fe4000f8ec03f */
[----:B------:R-:W-:Y:S01]  /*1410*/  ULOP3.LUT UR47, UR49, 0x8, URZ, 0xc0, !UPT ;  /* 0x00000008312f7892 */ /* 0x000fe2000f8ec03f */
[--C-:B------:R-:W-:Y:S01]  /*1420*/  SHF.R.S32.HI R217, RZ, 0x1f, R216.reuse ;  /* 0x0000001fffd97819 */ /* 0x100fe200000114d8 */
[C-C-:B------:R-:W-:Y:S01]  /*1430*/  IMAD R218, R5.reuse, -0x10, -R216.reuse ;  /* 0xfffffff005da7824 */ /* 0x140fe200078e0ad8 */
[----:B------:R-:W-:Y:S02]  /*1440*/  UIADD3 UR42, UR36, 0x30, URZ ;  /* 0x00000030242a7890 */ /* 0x000fe4000fffe03f */
[----:B------:R-:W-:Y:S01]  /*1450*/  UIADD3 UR43, -UR43, UR37, URZ ;  /* 0x000000252b2b7290 */ /* 0x000fe2000fffe13f */
[----:B------:R-:W-:Y:S01]  /*1460*/  IMAD.WIDE R216, R5, 0x10, R216 ;  /* 0x0000001005d87825 */ /* 0x000fe200078e02d8 */
[----:B------:R-:W-:-:S02]  /*1470*/  ULOP3.LUT UR44, UR49, 0x8, URZ, 0xc, !UPT ;  /* 0x00000008312c7892 */ /* 0x000fc4000f8e0c3f */
[----:B------:R-:W-:Y:S01]  /*1480*/  USEL UR45, URZ, 0x1, UP1 ;  /* 0x000000013f2d7887 */ /* 0x000fe20008800000 */
[----:B------:R-:W-:Y:S01]  /*1490*/  VIADD R218, R218, UR4 ;  /* 0x00000004dada7c36 */ /* 0x000fe20008000000 */
[----:B------:R-:W-:Y:S02]  /*14a0*/  UIADD3 UR46, UR49, UR42, URZ ;  /* 0x0000002a312e7290 */ /* 0x000fe4000fffe03f */
[----:B------:R-:W-:Y:S02]  /*14b0*/  ULOP3.LUT UR47, UR47, 0x18, URZ, 0x3c, !UPT ;  /* 0x000000182f2f7892 */ /* 0x000fe4000f8e3c3f */
[----:B------:R-:W-:-:S12]  /*14c0*/  USEL UR48, URZ, 0x1, !UP0 ;  /* 0x000000013f307887 */ /* 0x000fd8000c000000 */
.L_x_417:
[----:B------:R-:W-:Y:S01]  /*14d0*/  IMAD.U32 R3, RZ, RZ, UR45 ;  /* 0x0000002dff037e24 */ /* 0x000fe2000f8e00ff */
[----:B------:R-:W-:Y:S01]  /*14e0*/  ULDC UR4, c[0x0][0x28c] ;  /* 0x0000a30000047ab9 */ /* 0x000fe20000000800 */
[----:B0-2---:R-:W-:Y:S01]  /*14f0*/  IMAD.U32 R220, RZ, RZ, UR42 ;  /* 0x0000002affdc7e24 */ /* 0x005fe2000f8e00ff */
[----:B------:R-:W-:Y:S02]  /*1500*/  ISETP.LT.AND P1, PT, RZ, UR4, PT ;  /* 0x00000004ff007c0c */ /* 0x000fe4000bf21270 */
[----:B------:R-:W-:-:S04]  /*1510*/  SHF.L.U32 R3, R3, 0x1f, RZ ;  /* 0x0000001f03037819 */ /* 0x000fc800000006ff */
[----:B------:R-:W0:Y:S02]  /*1520*/  SYNCS.PHASECHK.TRANS64.TRYWAIT P0, [R220+UR49], R3 ;  /* 0x00000003dc0075a7 */ /* 0x000e240008000171 */
[----:B0--34-:R-:W-:Y:S05]  /*1530*/  @!P0 BRA `(.L_x_14) ;  /* 0x0000011800008947 */ /* 0x019fea0003800000 */
.L_x_437:
[----:B------:R-:W-:Y:S05]  /*1540*/  @P1 BRA `(.L_x_15) ;  /* 0x0000000000401947 */ /* 0x000fea0003800000 */
[----:B0-----:R-:W-:Y:S01]  /*1550*/  MOV R0, 0x0 ;  /* 0x0000000000007802 */ /* 0x001fe20000000f00 */
[----:B------:R-:W-:Y:S01]  /*1560*/  ULDC.64 UR4, c[0x4][0x68] ;  /* 0x01001a0000047ab9 */ /* 0x000fe20000000a00 */
[----:B------:R-:W-:Y:S01]  /*1570*/  ULDC.64 UR6, c[0x4][0x8] ;  /* 0x0100020000067ab9 */ /* 0x000fe20000000a00 */
[----:B------:R-:W-:Y:S01]  /*1580*/  IMAD.U32 R4, RZ, RZ, UR4 ;  /* 0x00000004ff047e24 */ /* 0x000fe2000f8e00ff */
[----:B------:R0:W1:Y:S01]  /*1590*/  LDC.64 R14, c[0x4][R0] ;  /* 0x01000000000e7b82 */ /* 0x0000620000000a00 */
[----:B------:R-:W-:Y:S01]  /*15a0*/  MOV R5, UR5 ;  /* 0x0000000500057c02 */ /* 0x000fe20008000f00 */
[----:B------:R-:W-:Y:S01]  /*15b0*/  ULDC.64 UR4, c[0x4][0x70] ;  /* 0x01001c0000047ab9 */ /* 0x000fe20000000a00 */
[----:B------:R-:W-:Y:S01]  /*15c0*/  IMAD.U32 R10, RZ, RZ, UR6 ;  /* 0x00000006ff0a7e24 */ /* 0x000fe2000f8e00ff */
[----:B------:R-:W-:Y:S01]  /*15d0*/  MOV R8, 0x1e1 ;  /* 0x000001e100087802 */ /* 0x000fe20000000f00 */
[----:B------:R-:W-:Y:S02]  /*15e0*/  IMAD.U32 R6, RZ, RZ, UR4 ;  /* 0x00000004ff067e24 */ /* 0x000fe4000f8e00ff */
[----:B------:R-:W-:-:S02]  /*15f0*/  IMAD.U32 R7, RZ, RZ, UR5 ;  /* 0x00000005ff077e24 */ /* 0x000fc4000f8e00ff */
[----:B------:R-:W-:Y:S02]  /*1600*/  IMAD.U32 R11, RZ, RZ, UR7 ;  /* 0x00000007ff0b7e24 */ /* 0x000fe4000f8e00ff */
[----:B------:R-:W-:Y:S02]  /*1610*/  IMAD.MOV.U32 R12, RZ, RZ, 0x1 ;  /* 0x00000001ff0c7424 */ /* 0x000fe400078e00ff */
[----:B0-----:R-:W-:-:S07]  /*1620*/  IMAD.MOV.U32 R13, RZ, RZ, RZ ;  /* 0x000000ffff0d7224 */ /* 0x001fce00078e00ff */
[----:B------:R-:W-:-:S07]  /*1630*/  LEPC R20, `(.L_x_15) ;  /* 0x000000001014794e */ /* 0x000fce0000000000 */
[----:B-1---5:R-:W-:Y:S05]  /*1640*/  CALL.ABS.NOINC R14 ;  /* 0x000000000e007343 */ /* 0x022fea0003c00000 */
.L_x_15:
[----:B------:R-:W-:-:S06]  /*1650*/  ULOP3.LUT UR4, UR40, 0x1, URZ, 0xfc, !UPT ;  /* 0x0000000128047892 */ /* 0x000fcc000f8efc3f */
[----:B0-----:R-:W-:-:S05]  /*1660*/  IMAD.U32 R0, RZ, RZ, UR4 ;  /* 0x00000004ff007e24 */ /* 0x001fca000f8e00ff */
[----:B------:R-:W-:-:S13]  /*1670*/  ISETP.NE.AND P0, PT, R0, 0x3, PT ;  /* 0x000000030000780c */ /* 0x000fda0003f05270 */
[----:B------:R-:W-:Y:S05]  /*1680*/  @!P0 BRA `(.L_x_16) ;  /* 0x0000000000048947 */ /* 0x000fea0003800000 */
[----:B------:R-:W-:Y:S01]  /*1690*/  BPT.TRAP 0x1 ;  /* 0x000000040000795c */ /* 0x000fe20000300000 */
.L_x_16:
[----:B------:R-:W-:Y:S01]  /*16a0*/  IMAD.U32 R3, RZ, RZ, UR41 ;  /* 0x00000029ff037e24 */ /* 0x000fe2000f8e00ff */
[----:B------:R-:W-:-:S04]  /*16b0*/  MOV R0, UR48 ;  /* 0x0000003000007c02 */ /* 0x000fc80008000f00 */
[----:B------:R-:W-:Y:S02]  /*16c0*/  LEA R3, R3, UR36, 0x3 ;  /* 0x0000002403037c11 */ /* 0x000fe4000f8e18ff */
[----:B------:R-:W-:-:S04]  /*16d0*/  SHF.L.U32 R0, R0, 0x1f, RZ ;  /* 0x0000001f00007819 */ /* 0x000fc800000006ff */
[----:B------:R0:W1:Y:S01]  /*16e0*/  SYNCS.PHASECHK.TRANS64.TRYWAIT P1, [R3+URZ], R0 ;  /* 0x00000000030075a7 */ /* 0x000062000802017f */
[----:B------:R-:W-:Y:S05]  /*16f0*/  @!P0 BRA `(.L_x_17) ;  /* 0x0000000000048947 */ /* 0x000fea0003800000 */
[----:B------:R-:W-:Y:S01]  /*1700*/  BPT.TRAP 0x1 ;  /* 0x000000040000795c */ /* 0x000fe20000300000 */
.L_x_17:
[----:B------:R-:W-:-:S05]  /*1710*/  IMAD.U32 R4, RZ, RZ, UR43 ;  /* 0x0000002bff047e24 */ /* 0x000fca000f8e00ff */
[----:B------:R-:W-:Y:S01]  /*1720*/  ISETP.GE.AND P2, PT, R4, 0x1, PT ;  /* 0x000000010400780c */ /* 0x000fe20003f46270 */
[----:B-1----:R-:W-:-:S12]  /*1730*/  @P1 BRA `(.L_x_18) ;  /* 0x0000000000081947 */ /* 0x002fd80003800000 */
[----:B------:R-:W1:Y:S02]  /*1740*/  SYNCS.PHASECHK.TRANS64.TRYWAIT P1, [R3+URZ], R0 ;  /* 0x00000000030075a7 */ /* 0x000e64000802017f */
[----:B-1----:R-:W-:Y:S05]  /*1750*/  @!P1 BRA `(.L_x_19) ;  /* 0x0000011400909947 */ /* 0x002fea0003800000 */
.L_x_18:
[----:B------:R-:W-:Y:S05]  /*1760*/  WARPSYNC.ALL ;  /* 0x0000000000007948 */ /* 0x000fea0003800000 */
[----:B------:R-:W-:Y:S01]  /*1770*/  UIADD3 UR5, UR36, 0x100, URZ ;  /* 0x0000010024057890 */ /* 0x000fe2000fffe03f */
[----:B------:R-:W-:Y:S01]  /*1780*/  WARPGROUP.ARRIVE ;  /* 0x00000000000079c5 */ /* 0x000fe20000000000 */
[----:B------:R-:W-:Y:S02]  /*1790*/  UIADD3 UR4, UR36, 0x8100, URZ ;  /* 0x0000810024047890 */ /* 0x000fe4000fffe03f */
[----:B------:R-:W-:Y:S02]  /*17a0*/  USHF.R.U32.HI UR5, URZ, 0x4, UR5 ;  /* 0x000000043f057899 */ /* 0x000fe40008011605 */
[----:B------:R-:W-:-:S02]  /*17b0*/  USHF.R.U32.HI UR4, URZ, 0x4, UR4 ;  /* 0x000000043f047899 */ /* 0x000fc40008011604 */
[----:B------:R-:W-:Y:S02]  /*17c0*/  ULOP3.LUT UR5, UR5, 0x3fff, URZ, 0xc0, !UPT ;  /* 0x00003fff05057892 */ /* 0x000fe4000f8ec03f */
[----:B------:R-:W-:Y:S02]  /*17d0*/  ULOP3.LUT UR4, UR4, 0x3fff, URZ, 0xc0, !UPT ;  /* 0x00003fff04047892 */ /* 0x000fe4000f8ec03f */
[----:B------:R-:W-:Y:S02]  /*17e0*/  ULOP3.LUT UR9, UR5, 0x10000, URZ, 0xfc, !UPT ;  /* 0x0001000005097892 */ /* 0x000fe4000f8efc3f */
[----:B------:R-:W-:Y:S02]  /*17f0*/  ULOP3.LUT UR8, UR4, 0x10000, URZ, 0xfc, !UPT ;  /* 0x0001000004087892 */ /* 0x000fe4000f8efc3f */
[----:B------:R-:W-:Y:S02]  /*1800*/  ULEA UR11, UR41, UR9, 0xa ;  /* 0x00000009290b7291 */ /* 0x000fe4000f8e503f */
[----:B------:R-:W-:Y:S01]  /*1810*/  UIMAD UR10, UR41, 0x1800, UR8 ;  /* 0x00001800290a78a4 */ /* 0x000fe2000f8e0208 */
[----:B------:R-:W-:Y:S01]  /*1820*/  UMOV UR5, 0x40000040 ;  /* 0x4000004000057882 */ /* 0x000fe20000000000 */
[----:B------:R-:W-:-:S03]  /*1830*/  UMOV UR7, 0x40000040 ;  /* 0x4000004000077882 */ /* 0x000fc60000000000 */
[----:B------:R-:W-:Y:S02]  /*1840*/  UMOV UR4, UR11 ;  /* 0x0000000b00047c82 */ /* 0x000fe40008000000 */
[----:B------:R-:W-:Y:S02]  /*1850*/  UMOV UR6, UR10 ;  /* 0x0000000a00067c82 */ /* 0x000fe40008000000 */
[----:B------:R-:W-:Y:S01]  /*1860*/  HGMMA.64x192x16.F32 R120, gdesc[UR4], RZ, !UPT, gsb0 ;  /* 0x02e00000047879f0 */ /* 0x000fe2000c0008ff */
[----:B------:R-:W-:Y:S01]  /*1870*/  UIADD3 UR6, UR10, 0x600, URZ ;  /* 0x000006000a067890 */ /* 0x000fe2000fffe03f */
[----:B------:R-:W-:Y:S01]  /*1880*/  UMOV UR7, 0x40000040 ;  /* 0x4000004000077882 */ /* 0x000fe20000000000 */
[----:B------:R-:W-:Y:S02]  /*1890*/  WARPGROUP.DEPBAR.LE gsb0, 0x0 ;  /* 0x00008000000079c5 */ /* 0x000fe40000010000 */
[----:B------:R-:W-:-:S15]  /*18a0*/  WARPGROUP.ARRIVE ;  /* 0x00000000000079c5 */ /* 0x000fde0000000000 */
[----:B------:R-:W-:Y:S01]  /*18b0*/  HGMMA.64x192x16.F32 R24, gdesc[UR4], RZ, !UPT, gsb0 ;  /* 0x02e00000041879f0 */ /* 0x000fe2000c0008ff */
[----:B------:R-:W-:Y:S02]  /*18c0*/  UIADD3 UR4, UR11, 0x2, URZ ;  /* 0x000000020b047890 */ /* 0x000fe4000fffe03f */
[----:B------:R-:W-:Y:S01]  /*18d0*/  UIADD3 UR6, UR10, 0x2, URZ ;  /* 0x000000020a067890 */ /* 0x000fe2000fffe03f */
[----:B------:R-:W-:Y:S01]  /*18e0*/  UMOV UR5, 0x40000040 ;  /* 0x4000004000057882 */ /* 0x000fe20000000000 */
[----:B------:R-:W-:Y:S01]  /*18f0*/  UMOV UR7, 0x40000040 ;  /* 0x4000004000077882 */ /* 0x000fe20000000000 */
[----:B------:R-:W-:Y:S02]  /*1900*/  WARPGROUP.DEPBAR.LE gsb0, 0x0 ;  /* 0x00008000000079c5 */ /* 0x000fe40000010000 */
[----:B------:R-:W-:-:S12]  /*1910*/  WARPGROUP.ARRIVE ;  /* 0x00000000000079c5 */ /* 0x000fd80000000000 */
[----:B------:R-:W-:Y:S01]  /*1920*/  HGMMA.64x192x16.F32 R120, gdesc[UR4], R120, gsb0 ;  /* 0x02e00000047879f0 */ /* 0x000fe20008000878 */
[----:B------:R-:W-:Y:S01]  /*1930*/  UIADD3 UR6, UR10, 0x602, URZ ;  /* 0x000006020a067890 */ /* 0x000fe2000fffe03f */
[----:B------:R-:W-:Y:S01]  /*1940*/  UMOV UR7, 0x40000040 ;  /* 0x4000004000077882 */ /* 0x000fe20000000000 */
[----:B------:R-:W-:Y:S02]  /*1950*/  WARPGROUP.DEPBAR.LE gsb0, 0x0 ;  /* 0x00008000000079c5 */ /* 0x000fe40000010000 */
[----:B------:R-:W-:-:S15]  /*1960*/  WARPGROUP.ARRIVE ;  /* 0x00000000000079c5 */ /* 0x000fde0000000000 */
[----:B------:R-:W-:Y:S01]  /*1970*/  HGMMA.64x192x16.F32 R24, gdesc[UR4], R24, gsb0 ;  /* 0x02e00000041879f0 */ /* 0x000fe20008000818 */
        /* <DEDUP_REMOVED lines=71> */
[----:B------:R-:W-:Y:S03]  /*1df0*/  HGMMA.64x192x16.F32 R24, gdesc[UR4], R24, gsb0 ;  /* 0x02e00000041879f0 */ /* 0x000fe60008000818 */
[----:B------:R-:W-:Y:S02]  /*1e00*/  WARPGROUP.DEPBAR.LE gsb0, 0x0 ;  /* 0x00008000000079c5 */ /* 0x000fe40000010000 */
[----:B------:R-:W-:Y:S05]  /*1e10*/  @!P2 BRA `(.L_x_20) ;  /* 0x00000008002ca947 */ /* 0x000fea0003800000 */
[----:B------:R-:W-:Y:S01]  /*1e20*/  UIADD3 UR12, UR41, 0x1, URZ ;  /* 0x00000001290c7890 */ /* 0x000fe2000fffe03f */
[----:B------:R-:W-:Y:S01]  /*1e30*/  UMOV UR11, UR43 ;  /* 0x0000002b000b7c82 */ /* 0x000fe20008000000 */
[----:B------:R-:W-:Y:S02]  /*1e40*/  UMOV UR10, UR41 ;  /* 0x00000029000a7c82 */ /* 0x000fe40008000000 */
[----:B------:R-:W-:-:S04]  /*1e50*/  UISETP.NE.AND UP0, UPT, UR12, 0x2, UPT ;  /* 0x000000020c00788c */ /* 0x000fc8000bf05270 */
[----:B------:R-:W-:Y:S02]  /*1e60*/  USEL UR13, URZ, 0x1, UP0 ;  /* 0x000000013f0d7887 */ /* 0x000fe40008000000 */
[----:B------:R-:W-:Y:S02]  /*1e70*/  USEL UR12, UR12, URZ, UP0 ;  /* 0x0000003f0c0c7287 */ /* 0x000fe40008000000 */
[----:B------:R-:W-:-:S12]  /*1e80*/  ULOP3.LUT UR13, UR48, UR13, URZ, 0x3c, !UPT ;  /* 0x0000000d300d7292 */ /* 0x000fd8000f8e3c3f */
.L_x_27:
[----:B------:R-:W-:Y:S05]  /*1e90*/  @!P0 BRA `(.L_x_21) ;  /* 0x0000000000048947 */ /* 0x000fea0003800000 */
[----:B------:R-:W-:Y:S01]  /*1ea0*/  BPT.TRAP 0x1 ;  /* 0x000000040000795c */ /* 0x000fe20000300000 */
.L_x_21:
[----:B------:R-:W-:Y:S01]  /*1eb0*/  ULEA UR4, UR12, UR36, 0x3 ;  /* 0x000000240c047291 */ /* 0x000fe2000f8e183f */
[----:B01----:R-:W-:-:S05]  /*1ec0*/  IMAD.U32 R0, RZ, RZ, UR13 ;  /* 0x0000000dff007e24 */ /* 0x003fca000f8e00ff */
[----:B------:R-:W-:-:S04]  /*1ed0*/  SHF.L.U32 R0, R0, 0x1f, RZ ;  /* 0x0000001f00007819 */ /* 0x000fc800000006ff */
[----:B------:R0:W1:Y:S01]  /*1ee0*/  SYNCS.PHASECHK.TRANS64.TRYWAIT P1, [UR4], R0 ;  /* 0x00000000ff0075a7 */ /* 0x0000620008020144 */
[----:B------:R-:W-:Y:S05]  /*1ef0*/  @!P0 BRA `(.L_x_22) ;  /* 0x0000000000048947 */ /* 0x000fea0003800000 */
[----:B------:R-:W-:Y:S01]  /*1f00*/  BPT.TRAP 0x1 ;  /* 0x000000040000795c */ /* 0x000fe20000300000 */
.L_x_22:
[----:B-1----:R-:W-:Y:S05]  /*1f10*/  @P1 BRA `(.L_x_23) ;  /* 0x0000000000081947 */ /* 0x002fea0003800000 */
[----:B------:R-:W1:Y:S02]  /*1f20*/  SYNCS.PHASECHK.TRANS64.TRYWAIT P1, [UR4], R0 ;  /* 0x00000000ff0075a7 */ /* 0x000e640008020144 */
[----:B-1----:R-:W-:Y:S05]  /*1f30*/  @!P1 BRA `(.L_x_24) ;  /* 0x0000010c00ac9947 */ /* 0x002fea0003800000 */
.L_x_23:
[----:B------:R-:W-:Y:S01]  /*1f40*/  ULEA UR15, UR12, UR9, 0xa ;  /* 0x000000090c0f7291 */ /* 0x000fe2000f8e503f */
[----:B------:R-:W-:Y:S01]  /*1f50*/  WARPGROUP.ARRIVE ;  /* 0x00000000000079c5 */ /* 0x000fe20000000000 */
[----:B------:R-:W-:Y:S01]  /*1f60*/  UIMAD UR14, UR12, 0x1800, UR8 ;  /* 0x000018000c0e78a4 */ /* 0x000fe2000f8e0208 */
[----:B------:R-:W-:Y:S01]  /*1f70*/  UMOV UR5, 0x40000040 ;  /* 0x4000004000057882 */ /* 0x000fe20000000000 */
[----:B------:R-:W-:-:S03]  /*1f80*/  UMOV UR7, 0x40000040 ;  /* 0x4000004000077882 */ /* 0x000fc60000000000 */
[----:B------:R-:W-:Y:S02]  /*1f90*/  UMOV UR4, UR15 ;  /* 0x0000000f00047c82 */ /* 0x000fe40008000000 */
[----:B------:R-:W-:Y:S02]  /*1fa0*/  UMOV UR6, UR14 ;  /* 0x0000000e00067c82 */ /* 0x000fe40008000000 */
        /* <DEDUP_REMOVED lines=92> */
[----:B------:R-:W-:Y:S01]  /*2570*/  BPT.TRAP 0x1 ;  /* 0x000000040000795c */ /* 0x000fe20000300000 */
.L_x_25:
[----:B------:R-:W-:Y:S02]  /*2580*/  UISETP.GT.U32.AND UP0, UPT, UR40, 0x1, UPT ;  /* 0x000000012800788c */ /* 0x000fe4000bf04070 */
[----:B------:R-:W-:-:S04]  /*2590*/  ULEA UR4, UR10, UR36, 0x3 ;  /* 0x000000240a047291 */ /* 0x000fc8000f8e183f */
[----:B------:R-:W-:Y:S01]  /*25a0*/  UIADD3 UR4, UR4, 0x10, URZ ;  /* 0x0000001004047890 */ /* 0x000fe2000fffe03f */
[----:B------:R-:W-:-:S03]  /*25b0*/  PLOP3.LUT P1, PT, PT, PT, UP0, 0x80, 0x0 ;  /* 0x000000000000781c */ /* 0x000fc60003f2f008 */
[----:B------:R-:W-:-:S09]  /*25c0*/  UPRMT UR4, URZ, 0x654, UR4 ;  /* 0x000006543f047896 */ /* 0x000fd20008000004 */
[----:B------:R-:W-:Y:S01]  /*25d0*/  SYNCS.ARRIVE.TRANS64.RED.A1T0 RZ, [UR4], RZ ;  /* 0x000000ffffff79a7 */ /* 0x000fe20008100404 */
[----:B------:R-:W-:Y:S05]  /*25e0*/  @P1 BRA `(.L_x_26) ;  /* 0x0000000000041947 */ /* 0x000fea0003800000 */
[----:B------:R-:W-:Y:S01]  /*25f0*/  BPT.TRAP 0x1 ;  /* 0x000000040000795c */ /* 0x000fe20000300000 */
.L_x_26:
[----:B------:R-:W-:Y:S02]  /*2600*/  UISETP.GT.AND UP2, UPT, UR11, 0x1, UPT ;  /* 0x000000010b00788c */ /* 0x000fe4000bf44270 */
[----:B------:R-:W-:Y:S02]  /*2610*/  UIADD3 UR12, UR12, 0x1, URZ ;  /* 0x000000010c0c7890 */ /* 0x000fe4000fffe03f */
[----:B------:R-:W-:Y:S02]  /*2620*/  UIADD3 UR10, UR10, 0x1, URZ ;  /* 0x000000010a0a7890 */ /* 0x000fe4000fffe03f */
[----:B------:R-:W-:Y:S01]  /*2630*/  PLOP3.LUT P1, PT, PT, PT, UP2, 0x80, 0x0 ;  /* 0x000000000000781c */ /* 0x000fe20003f2f028 */
[----:B------:R-:W-:Y:S02]  /*2640*/  UISETP.NE.AND UP0, UPT, UR12, 0x2, UPT ;  /* 0x000000020c00788c */ /* 0x000fe4000bf05270 */
[----:B------:R-:W-:Y:S02]  /*2650*/  UIADD3 UR4, UR11, -0x1, URZ ;  /* 0xffffffff0b047890 */ /* 0x000fe4000fffe03f */
[----:B------:R-:W-:-:S02]  /*2660*/  UISETP.NE.AND UP1, UPT, UR10, 0x2, UPT ;  /* 0x000000020a00788c */ /* 0x000fc4000bf25270 */
[----:B------:R-:W-:Y:S02]  /*2670*/  USEL UR5, URZ, 0x1, UP0 ;  /* 0x000000013f057887 */ /* 0x000fe40008000000 */
[----:B------:R-:W-:Y:S02]  /*2680*/  USEL UR12, UR12, URZ, UP0 ;  /* 0x0000003f0c0c7287 */ /* 0x000fe40008000000 */
[----:B------:R-:W-:Y:S02]  /*2690*/  USEL UR10, UR10, URZ, UP1 ;  /* 0x0000003f0a0a7287 */ /* 0x000fe40008800000 */
[----:B------:R-:W-:Y:S01]  /*26a0*/  ULOP3.LUT UR13, UR13, UR5, URZ, 0x3c, !UPT ;  /* 0x000000050d0d7292 */ /* 0x000fe2000f8e3c3f */
[----:B------:R-:W-:Y:S01]  /*26b0*/  UMOV UR11, UR4 ;  /* 0x00000004000b7c82 */ /* 0x000fe20008000000 */
[----:B------:R-:W-:Y:S10]  /*26c0*/  @P1 BRA `(.L_x_27) ;  /* 0xfffffff400f01947 */ /* 0x000ff4000383ffff */
.L_x_20:
[----:B------:R-:W-:Y:S01]  /*26d0*/  ULDC UR6, c[0x0][0x28c] ;  /* 0x0000a30000067ab9 */ /* 0x000fe20000000800 */
[----:B01----:R-:W-:Y:S01]  /*26e0*/  IMAD.U32 R0, RZ, RZ, UR44 ;  /* 0x0000002cff007e24 */ /* 0x003fe2000f8e00ff */
[----:B------:R-:W-:-:S03]  /*26f0*/  UISETP.GE.AND UP0, UPT, UR6, 0x1, UPT ;  /* 0x000000010600788c */ /* 0x000fc6000bf06270 */
[----:B------:R0:W-:Y:S03]  /*2700*/  SYNCS.ARRIVE.TRANS64.A1T0 RZ, [R0+UR42], RZ ;  /* 0x000000ff00ff79a7 */ /* 0x0001e6000810002a */
[----:B------:R-:W-:-:S13]  /*2710*/  PLOP3.LUT P1, PT, PT, PT, UP0, 0x80, 0x0 ;  /* 0x000000000000781c */ /* 0x000fda0003f2f008 */
[----:B0-----:R-:W-:Y:S05]  /*2720*/  @!P1 BRA `(.L_x_28) ;  /* 0x0000000000309947 */ /* 0x001fea0003800000 */
[----:B------:R-:W-:Y:S05]  /*2730*/  @!P0 BRA `(.L_x_29) ;  /* 0x0000000000048947 */ /* 0x000fea0003800000 */
[----:B------:R-:W-:Y:S01]  /*2740*/  BPT.TRAP 0x1 ;  /* 0x000000040000795c */ /* 0x000fe20000300000 */
.L_x_29:
[----:B------:R-:W-:Y:S02]  /*2750*/  UIADD3 UR4, UR43, UR41, URZ ;  /* 0x000000292b047290 */ /* 0x000fe4000fffe03f */
[----:B------:R-:W-:Y:S02]  /*2760*/  UISETP.GT.U32.AND UP0, UPT, UR40, 0x1, UPT ;  /* 0x000000012800788c */ /* 0x000fe4000bf04070 */
[----:B------:R-:W-:-:S04]  /*2770*/  USHF.L.U32 UR4, UR4, 0x3, URZ ;  /* 0x0000000304047899 */ /* 0x000fc8000800063f */
[----:B------:R-:W-:Y:S01]  /*2780*/  ULOP3.LUT UR4, UR4, 0x8, URZ, 0xc0, !UPT ;  /* 0x0000000804047892 */ /* 0x000fe2000f8ec03f */
[----:B------:R-:W-:-:S03]  /*2790*/  PLOP3.LUT P0, PT, PT, PT, UP0, 0x80, 0x0 ;  /* 0x000000000000781c */ /* 0x000fc60003f0f008 */
[----:B------:R-:W-:-:S04]  /*27a0*/  UIADD3 UR4, UR36, 0x10, UR4 ;  /* 0x0000001024047890 */ /* 0x000fc8000fffe004 */
[----:B------:R-:W-:-:S09]  /*27b0*/  UPRMT UR4, URZ, 0x654, UR4 ;  /* 0x000006543f047896 */ /* 0x000fd20008000004 */
[----:B------:R-:W-:Y:S01]  /*27c0*/  SYNCS.ARRIVE.TRANS64.RED.A1T0 RZ, [UR4], RZ ;  /* 0x000000ffffff79a7 */ /* 0x000fe20008100404 */
[----:B------:R-:W-:Y:S05]  /*27d0*/  @P0 BRA `(.L_x_28) ;  /* 0x0000000000040947 */ /* 0x000fea0003800000 */
[----:B------:R-:W-:Y:S01]  /*27e0*/  BPT.TRAP 0x1 ;  /* 0x000000040000795c */ /* 0x000fe20000300000 */
.L_x_28:
[----:B------:R-:W-:Y:S01]  /*27f0*/  IMAD.U32 R7, RZ, RZ, UR45 ;  /* 0x0000002dff077e24 */ /* 0x000fe2000f8e00ff */
[----:B------:R-:W-:Y:S01]  /*2800*/  ULEA UR7, UR37, UR41, 0x1 ;  /* 0x0000002925077291 */ /* 0x000fe2000f8e083f */
[----:B------:R-:W0:Y:S01]  /*2810*/  LDC R15, c[0x0][0x288] ;  /* 0x0000a200ff0f7b82 */ /* 0x000e220000000800 */
[----:B------:R-:W-:Y:S01]  /*2820*/  UIADD3 UR4, UR6, 0xfe, URZ ;  /* 0x000000fe06047890 */ /* 0x000fe2000fffe03f */
[----:B------:R-:W-:Y:S01]  /*2830*/  SHF.L.U32 R4, R219, 0x1, RZ ;  /* 0x00000001db047819 */ /* 0x000fe200000006ff */
[----:B------:R-:W-:Y:S01]  /*2840*/  USHF.R.U32.HI UR5, URZ, 0x1, UR7 ;  /* 0x000000013f057899 */ /* 0x000fe20008011607 */
[----:B------:R-:W-:Y:S01]  /*2850*/  SHF.L.U32 R7, R7, 0x1f, RZ ;  /* 0x0000001f07077819 */ /* 0x000fe200000006ff */
[----:B------:R-:W-:Y:S01]  /*2860*/  UISETP.GT.U32.AND UP0, UPT, UR7, 0x1, UPT ;  /* 0x000000010700788c */ /* 0x000fe2000bf04070 */
[----:B------:R-:W-:Y:S01]  /*2870*/  SHF.R.S32.HI R3, RZ, 0x1f, R19 ;  /* 0x0000001fff037819 */ /* 0x000fe20000011413 */
[----:B------:R-:W-:Y:S01]  /*2880*/  ULOP3.LUT UR5, UR5, 0x1, URZ, 0xc0, !UPT ;  /* 0x0000000105057892 */ /* 0x000fe2000f8ec03f */
[----:B------:R-:W1:Y:S01]  /*2890*/  SYNCS.PHASECHK.TRANS64.TRYWAIT P0, [R220+UR49+0x10], R7 ;  /* 0x00001007dc0075a7 */ /* 0x000e620008000171 */
[----:B------:R-:W-:Y:S01]  /*28a0*/  UISETP.LT.U32.AND UP0, UPT, UR4, 0xff, UP0 ;  /* 0x000000ff0400788c */ /* 0x000fe20008701070 */
[----:B------:R-:W-:Y:S01]  /*28b0*/  SHF.R.S32.HI R5, RZ, 0x1f, R4 ;  /* 0x0000001fff057819 */ /* 0x000fe20000011404 */
[----:B------:R-:W-:-:S02]  /*28c0*/  UISETP.NE.U32.AND UP1, UPT, UR5, 0x1, UPT ;  /* 0x000000010500788c */ /* 0x000fc4000bf25070 */
[----:B------:R-:W-:Y:S02]  /*28d0*/  USEL UR5, URZ, 0x1, !UP0 ;  /* 0x000000013f057887 */ /* 0x000fe4000c000000 */
[----:B------:R-:W-:-:S04]  /*28e0*/  UISETP.GT.U32.AND UP1, UPT, UR4, 0xfe, !UP1 ;  /* 0x000000fe0400788c */ /* 0x000fc8000cf24070 */
[----:B------:R-:W-:-:S04]  /*28f0*/  USEL UR4, URZ, 0x1, !UP1 ;  /* 0x000000013f047887 */ /* 0x000fc8000c800000 */
[----:B------:R-:W-:Y:S01]  /*2900*/  ULOP3.LUT UR48, UR4, UR48, UR5, 0x96, !UPT ;  /* 0x0000003004307292 */ /* 0x000fe2000f8e9605 */
[----:B01----:R-:W-:Y:S11]  /*2910*/  @!P0 BRA `(.L_x_30) ;  /* 0x00000104004c8947 */ /* 0x003ff60003800000 */
.L_x_438:
[----:B------:R-:W-:Y:S01]  /*2920*/  ULDC.64 UR4, c[0x0][0x5d0] ;  /* 0x0001740000047ab9 */ /* 0x000fe20000000a00 */
[----:B------:R-:W-:Y:S01]  /*2930*/  IMAD R8, R2, 0x180, RZ ;  /* 0x0000018002087824 */ /* 0x000fe200078e02ff */
[----:B------:R-:W-:Y:S01]  /*2940*/  ULOP3.LUT UR41, UR41, 0x1, URZ, 0xc0, !UPT ;  /* 0x0000000129297892 */ /* 0x000fe2000f8ec03f */
[----:B0-----:R-:W-:Y:S02]  /*2950*/  IMAD R0, R3, UR4, RZ ;  /* 0x0000000403007c24 */ /* 0x001fe4000f8e02ff */
[C---:B------:R-:W-:Y:S01]  /*2960*/  IMAD.WIDE.U32 R6, R19.reuse, UR4, R4 ;  /* 0x0000000413067c25 */ /* 0x040fe2000f8e0004 */
[----:B------:R-:W-:Y:S01]  /*2970*/  SHF.R.S32.HI R9, RZ, 0x1f, R8 ;  /* 0x0000001fff097819 */ /* 0x000fe20000011408 */
[----:B------:R-:W-:Y:S02]  /*2980*/  ULDC UR4, c[0x0][0x284] ;  /* 0x0000a10000047ab9 */ /* 0x000fe40000000800 */
[----:B------:R-:W-:Y:S01]  /*2990*/  IMAD R11, R19, UR5, R0 ;  /* 0x00000005130b7c24 */ /* 0x000fe2000f8e0200 */
[----:B------:R-:W-:Y:S01]  /*29a0*/  IADD3 R10, P0, R8, R6, RZ ;  /* 0x00000006080a7210 */ /* 0x000fe20007f1e0ff */
[----:B------:R-:W-:-:S03]  /*29b0*/  IMAD.SHL.U32 R13, R18, 0x40, RZ ;  /* 0x00000040120d7824 */ /* 0x000fc600078e00ff */
[----:B------:R-:W-:Y:S02]  /*29c0*/  IADD3.X R11, R9, R7, R11, P0, !PT ;  /* 0x00000007090b7210 */ /* 0x000fe400007fe40b */
[----:B------:R-:W-:-:S04]  /*29d0*/  ISETP.GE.AND P0, PT, R13, UR4, PT ;  /* 0x000000040d007c0c */ /* 0x000fc8000bf06270 */
[----:B------:R-:W-:-:S13]  /*29e0*/  ISETP.GE.OR P0, PT, R8, R15, P0 ;  /* 0x0000000f0800720c */ /* 0x000fda0000706670 */
[----:B------:R-:W-:Y:S05]  /*29f0*/  @P0 BRA `(.L_x_31) ;  /* 0x000000ec001c0947 */ /* 0x000fea0003800000 */
[----:B------:R-:W0:Y:S01]  /*2a00*/  LDC.64 R6, c[0x0][0x5c8] ;  /* 0x00017200ff067b82 */ /* 0x000e220000000a00 */
[----:B-----5:R-:W-:Y:S01]  /*2a10*/  FSETP.NEU.AND P2, PT, R22, RZ, PT ;  /* 0x000000ff1600720b */ /* 0x020fe20003f4d000 */
[----:B------:R-:W-:Y:S01]  /*2a20*/  IMAD R15, R219, -0x2, R15 ;  /* 0xfffffffedb0f7824 */ /* 0x000fe200078e020f */
[----:B------:R-:W-:Y:S01]  /*2a30*/  BSSY B0, `(.L_x_31) ;  /* 0x0000ec3000007945 */ /* 0x000fe20003800000 */
[----:B------:R-:W-:Y:S02]  /*2a40*/  IMAD.IADD R0, R218, 0x1, -R13 ;  /* 0x00000001da007824 */ /* 0x000fe400078e0a0d */
[----:B------:R-:W-:-:S04]  /*2a50*/  IMAD.WIDE R12, R18, 0x40, R216 ;  /* 0x00000040120c7825 */ /* 0x000fc800078e02d8 */
[----:B------:R-:W-:-:S05]  /*2a60*/  IMAD.IADD R2, R15, 0x1, -R8 ;  /* 0x000000010f027824 */ /* 0x000fca00078e0a08 */
[----:B------:R-:W-:-:S04]  /*2a70*/  ISETP.GT.AND P0, PT, R2, RZ, PT ;  /* 0x000000ff0200720c */ /* 0x000fc80003f04270 */
[----:B------:R-:W-:Y:S01]  /*2a80*/  ISETP.GT.AND P1, PT, R0, RZ, P0 ;  /* 0x000000ff0000720c */ /* 0x000fe20000724270 */
[-C--:B0-----:R-:W-:Y:S02]  /*2a90*/  IMAD R14, R13, R6.reuse, RZ ;  /* 0x000000060d0e7224 */ /* 0x081fe400078e02ff */
[----:B------:R-:W-:-:S04]  /*2aa0*/  IMAD.WIDE.U32 R10, R12, R6, R10 ;  /* 0x000000060c0a7225 */ /* 0x000fc800078e000a */
[----:B------:R-:W-:-:S04]  /*2ab0*/  IMAD R15, R12, R7, R14 ;  /* 0x000000070c0f7224 */ /* 0x000fc800078e020e */
[----:B------:R-:W-:Y:S01]  /*2ac0*/  IMAD.IADD R21, R11, 0x1, R15 ;  /* 0x000000010b157824 */ /* 0x000fe200078e020f */
[----:B------:R-:W-:Y:S06]  /*2ad0*/  @!P2 BRA `(.L_x_32) ;  /* 0x0000009c0070a947 */ /* 0x000fec0003800000 */
[----:B------:R-:W0:Y:S01]  /*2ae0*/  LDC.64 R14, c[0x0][0x5b8] ;  /* 0x00016e00ff0e7b82 */ /* 0x000e220000000a00 */
[----:B------:R-:W-:Y:S02]  /*2af0*/  ULDC.64 UR4, c[0x0][0x5c0] ;  /* 0x0001700000047ab9 */ /* 0x000fe40000000a00 */
[----:B------:R-:W-:-:S04]  /*2b00*/  LEA R224, P2, R10, UR4, 0x1 ;  /* 0x000000040ae07c11 */ /* 0x000fc8000f8408ff */
[----:B------:R-:W-:Y:S01]  /*2b10*/  LEA.HI.X R225, R10, UR5, R21, 0x1, P2 ;  /* 0x000000050ae17c11 */ /* 0x000fe200090f0c15 */
[----:B------:R-:W1:Y:S08]  /*2b20*/  LDC.64 R220, c[0x0][0x5a8] ;  /* 0x00016a00ffdc7b82 */ /* 0x000e700000000a00 */
[----:B------:R-:W2:Y:S01]  /*2b30*/  LDC.64 R20, c[0x0][0x5b0] ;  /* 0x00016c00ff147b82 */ /* 0x000ea20000000a00 */
[----:B0-----:R-:W-:-:S04]  /*2b40*/  IMAD R10, R3, R14, RZ ;  /* 0x0000000e030a7224 */ /* 0x001fc800078e02ff */
[C---:B------:R-:W-:Y:S02]  /*2b50*/  IMAD R15, R19.reuse, R15, R10 ;  /* 0x0000000f130f7224 */ /* 0x040fe400078e020a */
[----:B------:R-:W-:-:S03]  /*2b60*/  IMAD.WIDE.U32 R10, R19, R14, R4 ;  /* 0x0000000e130a7225 */ /* 0x000fc600078e0004 */
[----:B------:R-:W-:-:S04]  /*2b70*/  IADD3 R226, P2, R8, R10, RZ ;  /* 0x0000000a08e27210 */ /* 0x000fc80007f5e0ff */
[----:B------:R-:W-:Y:S01]  /*2b80*/  IADD3.X R227, R9, R11, R15, P2, !PT ;  /* 0x0000000b09e37210 */ /* 0x000fe200017fe40f */
[----:B--2---:R-:W-:-:S04]  /*2b90*/  IMAD R3, R13, R20, RZ ;  /* 0x000000140d037224 */ /* 0x004fc800078e02ff */
[C---:B------:R-:W-:Y:S02]  /*2ba0*/  IMAD R3, R12.reuse, R21, R3 ;  /* 0x000000150c037224 */ /* 0x040fe400078e0203 */
[----:B------:R-:W-:-:S05]  /*2bb0*/  IMAD.WIDE.U32 R10, R12, R20, R226 ;  /* 0x000000140c0a7225 */ /* 0x000fca00078e00e2 */
[----:B------:R-:W-:Y:S02]  /*2bc0*/  IADD3 R11, R11, R3, RZ ;  /* 0x000000030b0b7210 */ /* 0x000fe40007ffe0ff */
[----:B-1----:R-:W-:-:S04]  /*2bd0*/  LEA R228, P2, R10, R220, 0x1 ;  /* 0x000000dc0ae47211 */ /* 0x002fc800078408ff */
[----:B------:R-:W-:-:S05]  /*2be0*/  LEA.HI.X R229, R10, R221, R11, 0x1, P2 ;  /* 0x000000dd0ae57211 */ /* 0x000fca00010f0c0b */
[----:B------:R-:W2:Y:S01]  /*2bf0*/  @P1 LDG.E.LTC128B.U16 R18, desc[UR52][R228.64] ;  /* 0x00000034e4121981 */ /* 0x000ea2000c1e1520 */
[----:B------:R-:W-:Y:S01]  /*2c00*/  BSSY B1, `(.L_x_33) ;  /* 0x0000012000017945 */ /* 0x000fe20003800000 */
[----:B--2---:R-:W-:-:S05]  /*2c10*/  HADD2.F32 R11, -RZ, R18.H0_H0 ;  /* 0x20000012ff0b7230 */ /* 0x004fca0000004100 */
[----:B------:R-:W-:-:S04]  /*2c20*/  FMUL R11, R11, R22 ;  /* 0x000000160b0b7220 */ /* 0x000fc80000400000 */
[----:B------:R-:W-:-:S05]  /*2c30*/  FFMA R11, R120, R23, R11 ;  /* 0x00000017780b7223 */ /* 0x000fca000000000b */
[----:B------:R-:W-:-:S04]  /*2c40*/  F2FP.F16.F32.PACK_AB R11, RZ, R11 ;  /* 0x0000000bff0b723e */ /* 0x000fc800000000ff */
[----:B------:R-:W-:Y:S01]  /*2c50*/  PRMT R120, R11, 0x7610, R120 ;  /* 0x000076100b787816 */ /* 0x000fe20000000078 */
[----:B------:R-:W-:-:S04]  /*2c60*/  IMAD.WIDE.U32 R10, R12, R20, R8 ;  /* 0x000000140c0a7225 */ /* 0x000fc800078e0008 */
[----:B------:R0:W-:Y:S01]  /*2c70*/  @P1 STG.E.U16 desc[UR52][R224.64], R120 ;  /* 0x00000078e0001986 */ /* 0x0001e2000c101534 */
[----:B------:R-:W-:-:S04]  /*2c80*/  IADD3 R222, P1, R4, R10, RZ ;  /* 0x0000000a04de7210 */ /* 0x000fc80007f3e0ff */
[----:B------:R-:W-:-:S03]  /*2c90*/  IADD3.X R223, R5, R3, R11, P1, !PT ;  /* 0x0000000305df7210 */ /* 0x000fc60000ffe40b */
[----:B------:R-:W-:-:S04]  /*2ca0*/  IMAD.WIDE.U32 R222, R19, R14, R222 ;  /* 0x0000000e13de7225 */ /* 0x000fc800078e00de */
[----:B------:R-:W-:Y:S01]  /*2cb0*/  IMAD.IADD R11, R15, 0x1, R223 ;  /* 0x000000010f0b7824 */ /* 0x000fe200078e02df */
[----:B------:R-:W-:-:S04]  /*2cc0*/  LEA R10, P1, R222, R220, 0x1 ;  /* 0x000000dcde0a7211 */ /* 0x000fc800078208ff */
[----:B------:R-:W-:Y:S02]  /*2cd0*/  LEA.HI.X R11, R222, R221, R11, 0x1, P1 ;  /* 0x000000ddde0b7211 */ /* 0x000fe400008f0c0b */
[----:B------:R-:W-:-:S04]  /*2ce0*/  ISETP.GT.AND P1, PT, R2, 0x1, PT ;  /* 0x000000010200780c */ /* 0x000fc80003f24270 */
[----:B------:R-:W-:-:S13]  /*2cf0*/  ISETP.GT.AND P2, PT, R0, RZ, P1 ;  /* 0x000000ff0000720c */ /* 0x000fda0000f44270 */
[----:B0-----:R-:W-:Y:S05]  /*2d00*/  @!P2 BRA `(.L_x_34) ;  /* 0x000000000004a947 */ /* 0x001fea0003800000 */
[----:B------:R0:W5:Y:S02]  /*2d10*/  LDG.E.LTC128B.U16 R18, desc[UR52][R10.64+0x2] ;  /* 0x000002340a127981 */ /* 0x000164000c1e1520 */
.L_x_34:
[----:B------:R-:W-:Y:S05]  /*2d20*/  BSYNC B1 ;  /* 0x0000000000017941 */ /* 0x000fea0003800000 */
.L_x_33:
[----:B-----5:R-:W-:Y:S01]  /*2d30*/  HADD2.F32 R13, -RZ, R18.H0_H0 ;  /* 0x20000012ff0d7230 */ /* 0x020fe20000004100 */
[----:B------:R-:W-:Y:S01]  /*2d40*/  ISETP.GT.AND P0, PT, R0, 0x8, P0 ;  /* 0x000000080000780c */ /* 0x000fe20000704270 */
[----:B------:R-:W-:Y:S02]  /*2d50*/  @P2 IMAD.MOV.U32 R222, RZ, RZ, R224 ;  /* 0x000000ffffde2224 */ /* 0x000fe400078e00e0 */
[----:B------:R-:W-:Y:S02]  /*2d60*/  @P2 IMAD.MOV.U32 R223, RZ, RZ, R225 ;  /* 0x000000ffffdf2224 */ /* 0x000fe400078e00e1 */
[----:B------:R-:W-:-:S04]  /*2d70*/  FMUL R120, R13, R22 ;  /* 0x000000160d787220 */ /* 0x000fc80000400000 */
[----:B------:R-:W-:Y:S01]  /*2d80*/  FFMA R120, R121, R23, R120 ;  /* 0x0000001779787223 */ /* 0x000fe20000000078 */
[----:B------:R-:W-:-:S04]  /*2d90*/  SHF.L.U64.HI R121, R20, 0x3, R21 ;  /* 0x0000000314797819 */ /* 0x000fc80000010215 */
[----:B------:R-:W-:-:S04]  /*2da0*/  F2FP.F16.F32.PACK_AB R120, RZ, R120 ;  /* 0x00000078ff78723e */ /* 0x000fc800000000ff */
[----:B------:R-:W-:Y:S01]  /*2db0*/  PRMT R13, R120, 0x7610, R13 ;  /* 0x00007610780d7816 */ /* 0x000fe2000000000d */
[----:B------:R-:W-:-:S04]  /*2dc0*/  IMAD.SHL.U32 R120, R20, 0x8, RZ ;  /* 0x0000000814787824 */ /* 0x000fc800078e00ff */
[----:B------:R-:W-:Y:S01]  /*2dd0*/  IMAD.WIDE.U32 R120, R12, R20, R120 ;  /* 0x000000140c787225 */ /* 0x000fe200078e0078 */
[----:B------:R1:W-:Y:S04]  /*2de0*/  @P2 STG.E.U16 desc[UR52][R222.64+0x2], R13 ;  /* 0x0000020dde002986 */ /* 0x0003e8000c101534 */
[----:B------:R-:W-:Y:S02]  /*2df0*/  IADD3 R21, R3, R121, RZ ;  /* 0x0000007903157210 */ /* 0x000fe40007ffe0ff */
[----:B------:R-:W-:-:S05]  /*2e00*/  IADD3 R3, P2, R226, R120, RZ ;  /* 0x00000078e2037210 */ /* 0x000fca0007f5e0ff */
[----:B------:R-:W-:Y:S01]  /*2e10*/  IMAD.X R226, R21, 0x1, R227, P2 ;  /* 0x0000000115e27824 */ /* 0x000fe200010e06e3 */
[----:B------:R-:W-:-:S04]  /*2e20*/  LEA R12, P2, R3, R220, 0x1 ;  /* 0x000000dc030c7211 */ /* 0x000fc800078408ff */
[----:B-1----:R-:W-:-:S05]  /*2e30*/  LEA.HI.X R13, R3, R221, R226, 0x1, P2 ;  /* 0x000000dd030d7211 */ /* 0x002fca00010f0ce2 */
[----:B------:R-:W2:Y:S01]  /*2e40*/  @P0 LDG.E.LTC128B.U16 R18, desc[UR52][R12.64] ;  /* 0x000000340c120981 */ /* 0x000ea2000c1e1520 */
[----:B------:R-:W-:Y:S01]  /*2e50*/  IADD3 R4, P2, P3, R4, R120, R8 ;  /* 0x0000007804047210 */ /* 0x000fe20007b5e008 */
[----:B------:R-:W-:Y:S01]  /*2e60*/  BSSY B1, `(.L_x_35) ;  /* 0x0000011000017945 */ /* 0x000fe20003800000 */
[----:B------:R-:W-:Y:S02]  /*2e70*/  SHF.L.U64.HI R7, R6, 0x4, R7 ;  /* 0x0000000406077819 */ /* 0x000fe40000010207 */
[----:B------:R-:W-:Y:S02]  /*2e80*/  IADD3.X R5, R5, R21, R9, P2, P3 ;  /* 0x0000001505057210 */ /* 0x000fe400017e6409 */
[----:B------:R-:W-:Y:S01]  /*2e90*/  ISETP.GT.AND P1, PT, R0, 0x8, P1 ;  /* 0x000000080000780c */ /* 0x000fe20000f24270 */
[----:B------:R-:W-:-:S04]  /*2ea0*/  IMAD.WIDE.U32 R4, R19, R14, R4 ;  /* 0x0000000e13047225 */ /* 0x000fc800078e0004 */
[----:B------:R-:W-:Y:S01]  /*2eb0*/  IMAD.IADD R15, R15, 0x1, R5 ;  /* 0x000000010f0f7824 */ /* 0x000fe200078e0205 */
[----:B------:R-:W-:-:S04]  /*2ec0*/  LEA R220, P2, R4, R220, 0x1 ;  /* 0x000000dc04dc7211 */ /* 0x000fc800078408ff */
[----:B------:R-:W-:Y:S02]  /*2ed0*/  LEA.HI.X R221, R4, R221, R15, 0x1, P2 ;  /* 0x000000dd04dd7211 */ /* 0x000fe400010f0c0f */
[----:B------:R-:W-:-:S05]  /*2ee0*/  LEA R6, P2, R6, R224, 0x4 ;  /* 0x000000e006067211 */ /* 0x000fca00078420ff */
[----:B------:R-:W-:Y:S02]  /*2ef0*/  IMAD.X R7, R7, 0x1, R225, P2 ;  /* 0x0000000107077824 */ /* 0x000fe400010e06e1 */
[----:B--2---:R-:W-:-:S05]  /*2f00*/  HADD2.F32 R3, -RZ, R18.H0_H0 ;  /* 0x20000012ff037230 */ /* 0x004fca0000004100 */
[----:B------:R-:W-:-:S04]  /*2f10*/  FMUL R3, R3, R22 ;  /* 0x0000001603037220 */ /* 0x000fc80000400000 */
[----:B------:R-:W-:-:S05]  /*2f20*/  FFMA R3, R122, R23, R3 ;  /* 0x000000177a037223 */ /* 0x000fca0000000003 */
[----:B------:R-:W-:-:S05]  /*2f30*/  F2FP.F16.F32.PACK_AB R3, RZ, R3 ;  /* 0x00000003ff03723e */ /* 0x000fca00000000ff */
[----:B------:R1:W-:Y:S01]  /*2f40*/  @P0 STG.E.U16 desc[UR52][R6.64], R3 ;  /* 0x0000000306000986 */ /* 0x0003e2000c101534 */
[----:B------:R-:W-:Y:S05]  /*2f50*/  @!P1 BRA `(.L_x_36) ;  /* 0x0000000000049947 */ /* 0x000fea0003800000 */
[----:B------:R2:W5:Y:S02]  /*2f60*/  LDG.E.LTC128B.U16 R18, desc[UR52][R220.64+0x2] ;  /* 0x00000234dc127981 */ /* 0x000564000c1e1520 */
.L_x_36:
[----:B------:R-:W-:Y:S05]  /*2f70*/  BSYNC B1 ;  /* 0x0000000000017941 */ /* 0x000fea0003800000 */
.L_x_35:
[----:B-1---5:R-:W-:Y:S01]  /*2f80*/  HADD2.F32 R3, -RZ, R18.H0_H0 ;  /* 0x20000012ff037230 */ /* 0x022fe20000004100 */
[----:B------:R-:W-:Y:S01]  /*2f90*/  @P1 MOV R5, R7 ;  /* 0x0000000700051202 */ /* 0x000fe20000000f00 */
[----:B------:R-:W-:Y:S01]  /*2fa0*/  BSSY B1, `(.L_x_37) ;  /* 0x000000b000017945 */ /* 0x000fe20003800000 */
[----:B------:R-:W-:Y:S02]  /*2fb0*/  ISETP.GT.AND P0, PT, R2, 0x8, PT ;  /* 0x000000080200780c */ /* 0x000fe40003f04270 */
[----:B------:R-:W-:Y:S02]  /*2fc0*/  FMUL R4, R3, R22 ;  /* 0x0000001603047220 */ /* 0x000fe40000400000 */
[----:B------:R-:W-:Y:S02]  /*2fd0*/  ISETP.GT.AND P2, PT, R0, RZ, P0 ;  /* 0x000000ff0000720c */ /* 0x000fe40000744270 */
[----:B------:R-:W-:-:S05]  /*2fe0*/  FFMA R4, R123, R23, R4 ;  /* 0x000000177b047223 */ /* 0x000fca0000000004 */
[----:B------:R-:W-:-:S04]  /*2ff0*/  F2FP.F16.F32.PACK_AB R4, RZ, R4 ;  /* 0x00000004ff04723e */ /* 0x000fc800000000ff */
[----:B------:R-:W-:Y:S01]  /*3000*/  PRMT R3, R4, 0x7610, R3 ;  /* 0x0000761004037816 */ /* 0x000fe20000000003 */
[----:B------:R-:W-:-:S05]  /*3010*/  @P1 IMAD.MOV.U32 R4, RZ, RZ, R6 ;  /* 0x000000ffff041224 */ /* 0x000fca00078e0006 */
[----:B------:R1:W-:Y:S01]  /*3020*/  @P1 STG.E.U16 desc[UR52][R4.64+0x2], R3 ;  /* 0x0000020304001986 */ /* 0x0003e2000c101534 */
[----:B------:R-:W-:Y:S05]  /*3030*/  @!P2 BRA `(.L_x_38) ;  /* 0x000000000004a947 */ /* 0x000fea0003800000 */
[----:B------:R3:W5:Y:S02]  /*3040*/  LDG.E.LTC128B.U16 R18, desc[UR52][R10.64+0x10] ;  /* 0x000010340a127981 */ /* 0x000764000c1e1520 */
.L_x_38:
[----:B------:R-:W-:Y:S05]  /*3050*/  BSYNC B1 ;  /* 0x0000000000017941 */ /* 0x000fea0003800000 */
.L_x_37:
[----:B-1---5:R-:W-:Y:S01]  /*3060*/  HADD2.F32 R3, -RZ, R18.H0_H0 ;  /* 0x20000012ff037230 */ /* 0x022fe20000004100 */
[----:B------:R-:W-:Y:S01]  /*3070*/  ISETP.GT.AND P1, PT, R2, 0x9, PT ;  /* 0x000000090200780c */ /* 0x000fe20003f24270 */
[----:B------:R-:W-:Y:S01]  /*3080*/  @P2 IMAD.MOV.U32 R4, RZ, RZ, R224 ;  /* 0x000000ffff042224 */ /* 0x000fe200078e00e0 */
[----:B------:R-:W-:Y:S01]  /*3090*/  BSSY B1, `(.L_x_39) ;  /* 0x0000009000017945 */ /* 0x000fe20003800000 */
[----:B------:R-:W-:Y:S02]  /*30a0*/  @P2 IMAD.MOV.U32 R5, RZ, RZ, R225 ;  /* 0x000000ffff052224 */ /* 0x000fe400078e00e1 */
[----:B------:R-:W-:Y:S01]  /*30b0*/  FMUL R3, R3, R22 ;  /* 0x0000001603037220 */ /* 0x000fe20000400000 */
[----:B------:R-:W-:-:S03]  /*30c0*/  ISETP.GT.AND P3, PT, R0, RZ, P1 ;  /* 0x000000ff0000720c */ /* 0x000fc60000f64270 */
[----:B------:R-:W-:-:S05]  /*30d0*/  FFMA R3, R124, R23, R3 ;  /* 0x000000177c037223 */ /* 0x000fca0000000003 */
[----:B------:R-:W-:-:S05]  /*30e0*/  F2FP.F16.F32.PACK_AB R3, RZ, R3 ;  /* 0x00000003ff03723e */ /* 0x000fca00000000ff */
[----:B------:R1:W-:Y:S01]  /*30f0*/  @P2 STG.E.U16 desc[UR52][R4.64+0x10], R3 ;  /* 0x0000100304002986 */ /* 0x0003e2000c101534 */
[----:B------:R-:W-:Y:S05]  /*3100*/  @!P3 BRA `(.L_x_40) ;  /* 0x000000000004b947 */ /* 0x000fea0003800000 */
[----:B------:R4:W5:Y:S02]  /*3110*/  LDG.E.LTC128B.U16 R18, desc[UR52][R10.64+0x12] ;  /* 0x000012340a127981 */ /* 0x000964000c1e1520 */
.L_x_40:
[----:B------:R-:W-:Y:S05]  /*3120*/  BSYNC B1 ;  /* 0x0000000000017941 */ /* 0x000fea0003800000 */
.L_x_39:
[----:B-1---5:R-:W-:Y:S01]  /*3130*/  HADD2.F32 R3, -RZ, R18.H0_H0 ;  /* 0x20000012ff037230 */ /* 0x022fe20000004100 */
[----:B------:R-:W-:Y:S01]  /*3140*/  ISETP.GT.AND P0, PT, R0, 0x8, P0 ;  /* 0x000000080000780c */ /* 0x000fe20000704270 */
[----:B------:R-:W-:Y:S01]  /*3150*/  @P3 IMAD.MOV.U32 R5, RZ, RZ, R225 ;  /* 0x000000ffff053224 */ /* 0x000fe200078e00e1 */
[----:B------:R-:W-:Y:S02]  /*3160*/  BSSY B1, `(.L_x_41) ;  /* 0x0000009000017945 */ /* 0x000fe40003800000 */
[----:B------:R-:W-:-:S04]  /*3170*/  FMUL R4, R3, R22 ;  /* 0x0000001603047220 */ /* 0x000fc80000400000 */
[----:B------:R-:W-:-:S05]  /*3180*/  FFMA R4, R125, R23, R4 ;  /* 0x000000177d047223 */ /* 0x000fca0000000004 */
[----:B------:R-:W-:-:S04]  /*3190*/  F2FP.F16.F32.PACK_AB R4, RZ, R4 ;  /* 0x00000004ff04723e */ /* 0x000fc800000000ff */
[----:B------:R-:W-:Y:S01]  /*31a0*/  PRMT R3, R4, 0x7610, R3 ;  /* 0x0000761004037816 */ /* 0x000fe20000000003 */
[----:B------:R-:W-:-:S05]  /*31b0*/  @P3 IMAD.MOV.U32 R4, RZ, RZ, R224 ;  /* 0x000000ffff043224 */ /* 0x000fca00078e00e0 */
[----:B------:R1:W-:Y:S01]  /*31c0*/  @P3 STG.E.U16 desc[UR52][R4.64+0x12], R3 ;  /* 0x0000120304003986 */ /* 0x0003e2000c101534 */
[----:B------:R-:W-:Y:S05]  /*31d0*/  @!P0 BRA `(.L_x_42) ;  /* 0x0000000000048947 */ /* 0x000fea0003800000 */
[----:B------:R0:W5:Y:S02]  /*31e0*/  LDG.E.LTC128B.U16 R18, desc[UR52][R220.64+0x10] ;  /* 0x00001034dc127981 */ /* 0x000164000c1e1520 */
.L_x_42:
[----:B------:R-:W-:Y:S05]  /*31f0*/  BSYNC B1 ;  /* 0x0000000000017941 */ /* 0x000fea0003800000 */
.L_x_41:
[----:B-1---5:R-:W-:Y:S01]  /*3200*/  HADD2.F32 R3, -RZ, R18.H0_H0 ;  /* 0x20000012ff037230 */ /* 0x022fe20000004100 */
[----:B------:R-:W-:Y:S01]  /*3210*/  @P0 MOV R4, R6 ;  /* 0x0000000600040202 */ /* 0x000fe20000000f00 */
[----:B------:R-:W-:Y:S01]  /*3220*/  @P0 IMAD.MOV.U32 R5, RZ, RZ, R7 ;  /* 0x000000ffff050224 */ /* 0x000fe200078e0007 */
[----:B------:R-:W-:Y:S01]  /*3230*/  ISETP.GT.AND P1, PT, R0, 0x8, P1 ;  /* 0x000000080000780c */ /* 0x000fe20000f24270 */
[----:B------:R-:W-:Y:S01]  /*3240*/  BSSY B1, `(.L_x_43) ;  /* 0x0000007000017945 */ /* 0x000fe20003800000 */
[----:B------:R-:W-:-:S04]  /*3250*/  FMUL R3, R3, R22 ;  /* 0x0000001603037220 */ /* 0x000fc80000400000 */
[----:B------:R-:W-:-:S05]  /*3260*/  FFMA R3, R126, R23, R3 ;  /* 0x000000177e037223 */ /* 0x000fca0000000003 */
[----:B------:R-:W-:-:S05]  /*3270*/  F2FP.F16.F32.PACK_AB R3, RZ, R3 ;  /* 0x00000003ff03723e */ /* 0x000fca00000000ff */
[----:B------:R1:W-:Y:S01]  /*3280*/  @P0 STG.E.U16 desc[UR52][R4.64+0x10], R3 ;  /* 0x0000100304000986 */ /* 0x0003e2000c101534 */
[----:B------:R-:W-:Y:S05]  /*3290*/  @!P1 BRA `(.L_x_44) ;  /* 0x0000000000049947 */ /* 0x000fea0003800000 */
[----:B------:R0:W5:Y:S02]  /*32a0*/  LDG.E.LTC128B.U16 R18, desc[UR52][R220.64+0x12] ;  /* 0x00001234dc127981 */ /* 0x000164000c1e1520 */
.L_x_44:
[----:B------:R-:W-:Y:S05]  /*32b0*/  BSYNC B1 ;  /* 0x0000000000017941 */ /* 0x000fea0003800000 */
.L_x_43:
[----:B-1---5:R-:W-:Y:S01]  /*32c0*/  HADD2.F32 R3, -RZ, R18.H0_H0 ;  /* 0x20000012ff037230 */ /* 0x022fe20000004100 */
[----:B------:R-:W-:Y:S01]  /*32d0*/  ISETP.GT.AND P0, PT, R2, 0x10, PT ;  /* 0x000000100200780c */ /* 0x000fe20003f04270 */
[----:B------:R-:W-:Y:S01]  /*32e0*/  @P1 IMAD.MOV.U32 R5, RZ, RZ, R7 ;  /* 0x000000ffff051224 */ /* 0x000fe200078e0007 */
[----:B------:R-:W-:Y:S02]  /*32f0*/  BSSY B1, `(.L_x_45) ;  /* 0x000000a000017945 */ /* 0x000fe40003800000 */
[----:B------:R-:W-:Y:S01]  /*3300*/  FMUL R4, R3, R22 ;  /* 0x0000001603047220 */ /* 0x000fe20000400000 */
[----:B------:R-:W-:-:S03]  /*3310*/  ISETP.GT.AND P2, PT, R0, RZ, P0 ;  /* 0x000000ff0000720c */ /* 0x000fc60000744270 */
[----:B------:R-:W-:-:S05]  /*3320*/  FFMA R4, R127, R23, R4 ;  /* 0x000000177f047223 */ /* 0x000fca0000000004 */
[----:B------:R-:W-:-:S04]  /*3330*/  F2FP.F16.F32.PACK_AB R4, RZ, R4 ;  /* 0x00000004ff04723e */ /* 0x000fc800000000ff */
[----:B------:R-:W-:Y:S01]  /*3340*/  PRMT R3, R4, 0x7610, R3 ;  /* 0x0000761004037816 */ /* 0x000fe20000000003 */
[----:B------:R-:W-:-:S05]  /*3350*/  @P1 IMAD.MOV.U32 R4, RZ, RZ, R6 ;  /* 0x000000ffff041224 */ /* 0x000fca00078e0006 */
[----:B------:R1:W-:Y:S01]  /*3360*/  @P1 STG.E.U16 desc[UR52][R4.64+0x12], R3 ;  /* 0x0000120304001986 */ /* 0x0003e2000c101534 */
[----:B------:R-:W-:Y:S05]  /*3370*/  @!P2 BRA `(.L_x_46) ;  /* 0x000000000004a947 */ /* 0x000fea0003800000 */
[----:B------:R0:W5:Y:S02]  /*3380*/  LDG.E.LTC128B.U16 R18, desc[UR52][R10.64+0x20] ;  /* 0x000020340a127981 */ /* 0x000164000c1e1520 */
.L_x_46:
[----:B------:R-:W-:Y:S05]  /*3390*/  BSYNC B1 ;  /* 0x0000000000017941 */ /* 0x000fea0003800000 */
.L_x_45:
[----:B-1---5:R-:W-:Y:S01]  /*33a0*/  HADD2.F32 R3, -RZ, R18.H0_H0 ;  /* 0x20000012ff037230 */ /* 0x022fe20000004100 */
[----:B------:R-:W-:Y:S01]  /*33b0*/  @P2 MOV R5, R225 ;  /* 0x000000e100052202 */ /* 0x000fe20000000f00 */
[----:B------:R-:W-:Y:S01]  /*33c0*/  @P2 IMAD.MOV.U32 R4, RZ, RZ, R224 ;  /* 0x000000ffff042224 */ /* 0x000fe200078e00e0 */
[----:B------:R-:W-:Y:S01]  /*33d0*/  ISETP.GT.AND P1, PT, R2, 0x11, PT ;  /* 0x000000110200780c */ /* 0x000fe20003f24270 */
[----:B------:R-:W-:Y:S01]  /*33e0*/  BSSY B1, `(.L_x_47) ;  /* 0x0000008000017945 */ /* 0x000fe20003800000 */
[----:B------:R-:W-:Y:S02]  /*33f0*/  FMUL R3, R3, R22 ;  /* 0x0000001603037220 */ /* 0x000fe40000400000 */
[----:B------:R-:W-:Y:S02]  /*3400*/  ISETP.GT.AND P3, PT, R0, RZ, P1 ;  /* 0x000000ff0000720c */ /* 0x000fe40000f64270 */
[----:B------:R-:W-:-:S05]  /*3410*/  FFMA R3, R128, R23, R3 ;  /* 0x0000001780037223 */ /* 0x000fca0000000003 */
[----:B------:R-:W-:-:S05]  /*3420*/  F2FP.F16.F32.PACK_AB R3, RZ, R3 ;  /* 0x00000003ff03723e */ /* 0x000fca00000000ff */
[----:B------:R1:W-:Y:S01]  /*3430*/  @P2 STG.E.U16 desc[UR52][R4.64+0x20], R3 ;  /* 0x0000200304002986 */ /* 0x0003e2000c101534 */
[----:B------:R-:W-:Y:S05]  /*3440*/  @!P3 BRA `(.L_x_48) ;  /* 0x000000000004b947 */ /* 0x000fea0003800000 */
[----:B------:R0:W5:Y:S02]  /*3450*/  LDG.E.LTC128B.U16 R18, desc[UR52][R10.64+0x22] ;  /* 0x000022340a127981 */ /* 0x000164000c1e1520 */
.L_x_48:
[----:B------:R-:W-:Y:S05]  /*3460*/  BSYNC B1 ;  /* 0x0000000000017941 */ /* 0x000fea0003800000 */
.L_x_47:
        /* <DEDUP_REMOVED lines=12> */
.L_x_50:
[----:B------:R-:W-:Y:S05]  /*3530*/  BSYNC B1 ;  /* 0x0000000000017941 */ /* 0x000fea0003800000 */
.L_x_49:
[----:B-1---5:R-:W-:Y:S01]  /*3540*/  HADD2.F32 R3, -RZ, R18.H0_H0 ;  /* 0x20000012ff037230 */ /* 0x022fe20000004100 */
[----:B------:R-:W-:Y:S01]  /*3550*/  ISETP.GT.AND P1, PT, R0, 0x8, P1 ;  /* 0x000000080000780c */ /* 0x000fe20000f24270 */
[----:B------:R-:W-:Y:S01]  /*3560*/  @P0 IMAD.MOV.U32 R4, RZ, RZ, R6 ;  /* 0x000000ffff040224 */ /* 0x000fe200078e0006 */
[----:B------:R-:W-:Y:S01]  /*3570*/  BSSY B1, `(.L_x_51) ;  /* 0x0000008000017945 */ /* 0x000fe20003800000 */
[----:B------:R-:W-:Y:S02]  /*3580*/  @P0 IMAD.MOV.U32 R5, RZ, RZ, R7 ;  /* 0x000000ffff050224 */ /* 0x000fe400078e0007 */
[----:B------:R-:W-:-:S04]  /*3590*/  FMUL R3, R3, R22 ;  /* 0x0000001603037220 */ /* 0x000fc80000400000 */
[----:B------:R-:W-:-:S05]  /*35a0*/  FFMA R3, R130, R23, R3 ;  /* 0x0000001782037223 */ /* 0x000fca0000000003 */
[----:B------:R-:W-:-:S05]  /*35b0*/  F2FP.F16.F32.PACK_AB R3, RZ, R3 ;  /* 0x00000003ff03723e */ /* 0x000fca00000000ff */
[----:B------:R1:W-:Y:S01]  /*35c0*/  @P0 STG.E.U16 desc[UR52][R4.64+0x20], R3 ;  /* 0x0000200304000986 */ /* 0x0003e2000c101534 */
[----:B------:R-:W-:Y:S05]  /*35d0*/  @!P1 BRA `(.L_x_52) ;  /* 0x0000000000049947 */ /* 0x000fea0003800000 */
[----:B------:R0:W5:Y:S02]  /*35e0*/  LDG.E.LTC128B.U16 R18, desc[UR52][R220.64+0x22] ;  /* 0x00002234dc127981 */ /* 0x000164000c1e1520 */
.L_x_52:
[----:B------:R-:W-:Y:S05]  /*35f0*/  BSYNC B1 ;  /* 0x0000000000017941 */ /* 0x000fea0003800000 */
.L_x_51:
        /* <DEDUP_REMOVED lines=8> */
[----:B------:R-:W-:Y:S02]  /*3680*/  PRMT R3, R4, 0x7610, R3 ;  /* 0x0000761004037816 */ /* 0x000fe40000000003 */
[----:B------:R-:W-:-:S05]  /*3690*/  @P1 MOV R4, R6 ;  /* 0x0000000600041202 */ /* 0x000fca0000000f00 */
[----:B------:R1:W-:Y:S01]  /*36a0*/  @P1 STG.E.U16 desc[UR52][R4.64+0x22], R3 ;  /* 0x0000220304001986 */ /* 0x0003e2000c101534 */
[----:B------:R-:W-:Y:S05]  /*36b0*/  @!P2 BRA `(.L_x_54) ;  /* 0x000000000004a947 */ /* 0x000fea0003800000 */
[----:B------:R0:W5:Y:S02]  /*36c0*/  LDG.E.LTC128B.U16 R18, desc[UR52][R10.64+0x30] ;  /* 0x000030340a127981 */ /* 0x000164000c1e1520 */
.L_x_54:
[----:B------:R-:W-:Y:S05]  /*36d0*/  BSYNC B1 ;  /* 0x0000000000017941 */ /* 0x000fea0003800000 */
.L_x_53:
        /* <DEDUP_REMOVED lines=12> */
.L_x_56:
[----:B------:R-:W-:Y:S05]  /*37a0*/  BSYNC B1 ;  /* 0x0000000000017941 */ /* 0x000fea0003800000 */
.L_x_55:
[----:B-1---5:R-:W-:Y:S01]  /*37b0*/  HADD2.F32 R3, -RZ, R18.H0_H0 ;  /* 0x20000012ff037230 */ /* 0x022fe20000004100 */
[----:B------:R-:W-:Y:S01]  /*37c0*/  @P3 MOV R5, R225 ;  /* 0x000000e100053202 */ /* 0x000fe20000000f00 */
[----:B------:R-:W-:Y:S01]  /*37d0*/  BSSY B1, `(.L_x_57) ;  /* 0x000000a000017945 */ /* 0x000fe20003800000 */
[----:B------:R-:W-:Y:S02]  /*37e0*/  ISETP.GT.AND P0, PT, R0, 0x8, P0 ;  /* 0x000000080000780c */ /* 0x000fe40000704270 */
        /* <DEDUP_REMOVED lines=8> */
.L_x_58:
[----:B------:R-:W-:Y:S05]  /*3870*/  BSYNC B1 ;  /* 0x0000000000017941 */ /* 0x000fea0003800000 */
.L_x_57:
        /* <DEDUP_REMOVED lines=11> */
.L_x_60:
[----:B------:R-:W-:Y:S05]  /*3930*/  BSYNC B1 ;  /* 0x0000000000017941 */ /* 0x000fea0003800000 */
.L_x_59:
        /* <DEDUP_REMOVED lines=13> */
.L_x_62:
[----:B------:R-:W-:Y:S05]  /*3a10*/  BSYNC B1 ;  /* 0x0000000000017941 */ /* 0x000fea0003800000 */
.L_x_61:
        /* <DEDUP_REMOVED lines=12> */
.L_x_64:
[----:B------:R-:W-:Y:S05]  /*3ae0*/  BSYNC B1 ;  /* 0x0000000000017941 */ /* 0x000fea0003800000 */
.L_x_63:
        /* <DEDUP_REMOVED lines=12> */
.L_x_66:
[----:B------:R-:W-:Y:S05]  /*3bb0*/  BSYNC B1 ;  /* 0x0000000000017941 */ /* 0x000fea0003800000 */
.L_x_65:
        /* <DEDUP_REMOVED lines=11> */
.L_x_68:
[----:B------:R-:W-:Y:S05]  /*3c70*/  BSYNC B1 ;  /* 0x0000000000017941 */ /* 0x000fea0003800000 */
.L_x_67:
        /* <DEDUP_REMOVED lines=13> */
.L_x_70:
[----:B------:R-:W-:Y:S05]  /*3d50*/  BSYNC B1 ;  /* 0x0000000000017941 */ /* 0x000fea0003800000 */
.L_x_69:
        /* <DEDUP_REMOVED lines=12> */
.L_x_72:
[----:B------:R-:W-:Y:S05]  /*3e20*/  BSYNC B1 ;  /* 0x0000000000017941 */ /* 0x000fea0003800000 */
.L_x_71:
[----:B-1---5:R-:W-:Y:S01]  /*3e30*/  HADD2.F32 R3, -RZ, R18.H0_H0 ;  /* 0x20000012ff037230 */ /* 0x022fe20000004100 */
[----:B------:R-:W-:Y:S01]  /*3e40*/  ISETP.GT.AND P0, PT, R0, 0x8, P0 ;  /* 0x000000080000780c */ /* 0x000fe20000704270 */
[----:B------:R-:W-:Y:S01]  /*3e50*/  @P3 IMAD.MOV.U32 R5, RZ, RZ, R225 ;  /* 0x000000ffff053224 */ /* 0x000fe200078e00e1 */
[----:B------:R-:W-:Y:S02]  /*3e60*/  BSSY B1, `(.L_x_73) ;  /* 0x0000009000017945 */ /* 0x000fe40003800000 */
[----:B------:R-:W-:-:S04]  /*3e70*/  FMUL R4, R3, R22 ;  /* 0x0000001603047220 */ /* 0x000fc80000400000 */
[----:B------:R-:W-:-:S05]  /*3e80*/  FFMA R4, R141, R23, R4 ;  /* 0x000000178d047223 */ /* 0x000fca0000000004 */
[----:B------:R-:W-:-:S04]  /*3e90*/  F2FP.F16.F32.PACK_AB R4, RZ, R4 ;  /* 0x00000004ff04723e */ /* 0x000fc800000000ff */
[----:B------:R-:W-:Y:S02]  /*3ea0*/  PRMT R3, R4, 0x7610, R3 ;  /* 0x0000761004037816 */ /* 0x000fe40000000003 */
[----:B------:R-:W-:-:S05]  /*3eb0*/  @P3 MOV R4, R224 ;  /* 0x000000e000043202 */ /* 0x000fca0000000f00 */
[----:B------:R1:W-:Y:S01]  /*3ec0*/  @P3 STG.E.U16 desc[UR52][R4.64+0x52], R3 ;  /* 0x0000520304003986 */ /* 0x0003e2000c101534 */
[----:B------:R-:W-:Y:S05]  /*3ed0*/  @!P0 BRA `(.L_x_74) ;  /* 0x0000000000048947 */ /* 0x000fea0003800000 */
[----:B------:R0:W5:Y:S02]  /*3ee0*/  LDG.E.LTC128B.U16 R18, desc[UR52][R220.64+0x50] ;  /* 0x00005034dc127981 */ /* 0x000164000c1e1520 */
.L_x_74:
[----:B------:R-:W-:Y:S05]  /*3ef0*/  BSYNC B1 ;  /* 0x0000000000017941 */ /* 0x000fea0003800000 */
.L_x_73:
        /* <DEDUP_REMOVED lines=11> */
.L_x_76:
[----:B------:R-:W-:Y:S05]  /*3fb0*/  BSYNC B1 ;  /* 0x0000000000017941 */ /* 0x000fea0003800000 */
.L_x_75:
        /* <DEDUP_REMOVED lines=13> */
.L_x_78:
[----:B------:R-:W-:Y:S05]  /*4090*/  BSYNC B1 ;  /* 0x0000000000017941 */ /* 0x000fea0003800000 */
.L_x_77:
        /* <DEDUP_REMOVED lines=12> */
.L_x_80:
[----:B------:R-:W-:Y:S05]  /*4160*/  BSYNC B1 ;  /* 0x0000000000017941 */ /* 0x000fea0003800000 */
.L_x_79:
        /* <DEDUP_REMOVED lines=12> */
.L_x_82:
[----:B------:R-:W-:Y:S05]  /*4230*/  BSYNC B1 ;  /* 0x0000000000017941 */ /* 0x000fea0003800000 */
.L_x_81:
        /* <DEDUP_REMOVED lines=11> */
.L_x_84:
[----:B------:R-:W-:Y:S05]  /*42f0*/  BSYNC B1 ;  /* 0x0000000000017941 */ /* 0x000fea0003800000 */
.L_x_83:
        /* <DEDUP_REMOVED lines=13> */
.L_x_86:
[----:B------:R-:W-:Y:S05]  /*43d0*/  BSYNC B1 ;  /* 0x0000000000017941 */ /* 0x000fea0003800000 */
.L_x_85:
        /* <DEDUP_REMOVED lines=12> */
.L_x_88:
[----:B------:R-:W-:Y:S05]  /*44a0*/  BSYNC B1 ;  /* 0x0000000000017941 */ /* 0x000fea0003800000 */
.L_x_87:
        /* <DEDUP_REMOVED lines=12> */
.L_x_90:
[----:B------:R-:W-:Y:S05]  /*4570*/  BSYNC B1 ;  /* 0x0000000000017941 */ /* 0x000fea0003800000 */
.L_x_89:
        /* <DEDUP_REMOVED lines=11> */
.L_x_92:
[----:B------:R-:W-:Y:S05]  /*4630*/  BSYNC B1 ;  /* 0x0000000000017941 */ /* 0x000fea0003800000 */
.L_x_91:
        /* <DEDUP_REMOVED lines=13> */
.L_x_94:
[----:B------:R-:W-:Y:S05]  /*4710*/  BSYNC B1 ;  /* 0x0000000000017941 */ /* 0x000fea0003800000 */
.L_x_93:
        /* <DEDUP_REMOVED lines=12> */
.L_x_96:
[----:B------:R-:W-:Y:S05]  /*47e0*/  BSYNC B1 ;  /* 0x0000000000017941 */ /* 0x000fea0003800000 */
.L_x_95:
        /* <DEDUP_REMOVED lines=12> */
.L_x_98:
[----:B------:R-:W-:Y:S05]  /*48b0*/  BSYNC B1 ;  /* 0x0000000000017941 */ /* 0x000fea0003800000 */
.L_x_97:
        /* <DEDUP_REMOVED lines=11> */
.L_x_100:
[----:B------:R-:W-:Y:S05]  /*4970*/  BSYNC B1 ;  /* 0x0000000000017941 */ /* 0x000fea0003800000 */
.L_x_99:
        /* <DEDUP_REMOVED lines=13> */
.L_x_102:
[----:B------:R-:W-:Y:S05]  /*4a50*/  BSYNC B1 ;  /* 0x0000000000017941 */ /* 0x000fea0003800000 */
.L_x_101:
        /* <DEDUP_REMOVED lines=12> */
.L_x_104:
[----:B------:R-:W-:Y:S05]  /*4b20*/  BSYNC B1 ;  /* 0x0000000000017941 */ /* 0x000fea0003800000 */
.L_x_103:
        /* <DEDUP_REMOVED lines=12> */
.L_x_106:
[----:B------:R-:W-:Y:S05]  /*4bf0*/  BSYNC B1 ;  /* 0x0000000000017941 */ /* 0x000fea0003800000 */
.L_x_105:
        /* <DEDUP_REMOVED lines=11> */
.L_x_108:
[----:B------:R-:W-:Y:S05]  /*4cb0*/  BSYNC B1 ;  /* 0x0000000000017941 */ /* 0x000fea0003800000 */
.L_x_107:
        /* <DEDUP_REMOVED lines=13> */
.L_x_110:
[----:B------:R-:W-:Y:S05]  /*4d90*/  BSYNC B1 ;  /* 0x0000000000017941 */ /* 0x000fea0003800000 */
.L_x_109:
        /* <DEDUP_REMOVED lines=12> */
.L_x_112:
[----:B------:R-:W-:Y:S05]  /*4e60*/  BSYNC B1 ;  /* 0x0000000000017941 */ /* 0x000fea0003800000 */
.L_x_111:
        /* <DEDUP_REMOVED lines=12> */
.L_x_114:
[----:B------:R-:W-:Y:S05]  /*4f30*/  BSYNC B1 ;  /* 0x0000000000017941 */ /* 0x000fea0003800000 */
.L_x_113:
        /* <DEDUP_REMOVED lines=11> */
.L_x_116:
[----:B------:R-:W-:Y:S05]  /*4ff0*/  BSYNC B1 ;  /* 0x0000000000017941 */ /* 0x000fea0003800000 */
.L_x_115:
        /* <DEDUP_REMOVED lines=13> */
.L_x_118:
[----:B------:R-:W-:Y:S05]  /*50d0*/  BSYNC B1 ;  /* 0x0000000000017941 */ /* 0x000fea0003800000 */
.L_x_117:
        /* <DEDUP_REMOVED lines=12> */
.L_x_120:
[----:B------:R-:W-:Y:S05]  /*51a0*/  BSYNC B1 ;  /* 0x0000000000017941 */ /* 0x000fea0003800000 */
.L_x_119:
        /* <DEDUP_REMOVED lines=12> */
.L_x_122:
[----:B------:R-:W-:Y:S05]  /*5270*/  BSYNC B1 ;  /* 0x0000000000017941 */ /* 0x000fea0003800000 */
.L_x_121:
        /* <DEDUP_REMOVED lines=11> */
.L_x_124:
[----:B------:R-:W-:Y:S05]  /*5330*/  BSYNC B1 ;  /* 0x0000000000017941 */ /* 0x000fea0003800000 */
.L_x_123:
        /* <DEDUP_REMOVED lines=13> */
.L_x_126:
[----:B------:R-:W-:Y:S05]  /*5410*/  BSYNC B1 ;  /* 0x0000000000017941 */ /* 0x000fea0003800000 */
.L_x_125:
        /* <DEDUP_REMOVED lines=12> */
.L_x_128:
[----:B------:R-:W-:Y:S05]  /*54e0*/  BSYNC B1 ;  /* 0x0000000000017941 */ /* 0x000fea0003800000 */
.L_x_127:
        /* <DEDUP_REMOVED lines=12> */
.L_x_130:
[----:B------:R-:W-:Y:S05]  /*55b0*/  BSYNC B1 ;  /* 0x0000000000017941 */ /* 0x000fea0003800000 */
.L_x_129:
        /* <DEDUP_REMOVED lines=11> */
.L_x_132:
[----:B------:R-:W-:Y:S05]  /*5670*/  BSYNC B1 ;  /* 0x0000000000017941 */ /* 0x000fea0003800000 */
.L_x_131:
        /* <DEDUP_REMOVED lines=13> */
.L_x_134:
[----:B------:R-:W-:Y:S05]  /*5750*/  BSYNC B1 ;  /* 0x0000000000017941 */ /* 0x000fea0003800000 */
.L_x_133:
        /* <DEDUP_REMOVED lines=12> */
.L_x_136:
[----:B------:R-:W-:Y:S05]  /*5820*/  BSYNC B1 ;  /* 0x0000000000017941 */ /* 0x000fea0003800000 */
.L_x_135:
        /* <DEDUP_REMOVED lines=12> */
.L_x_138:
[----:B------:R-:W-:Y:S05]  /*58f0*/  BSYNC B1 ;  /* 0x0000000000017941 */ /* 0x000fea0003800000 */
.L_x_137:
        /* <DEDUP_REMOVED lines=11> */
.L_x_140:
[----:B------:R-:W-:Y:S05]  /*59b0*/  BSYNC B1 ;  /* 0x0000000000017941 */ /* 0x000fea0003800000 */
.L_x_139:
        /* <DEDUP_REMOVED lines=13> */
.L_x_142:
[----:B------:R-:W-:Y:S05]  /*5a90*/  BSYNC B1 ;  /* 0x0000000000017941 */ /* 0x000fea0003800000 */
.L_x_141:
        /* <DEDUP_REMOVED lines=12> */
.L_x_144:
[----:B------:R-:W-:Y:S05]  /*5b60*/  BSYNC B1 ;  /* 0x0000000000017941 */ /* 0x000fea0003800000 */
.L_x_143:
        /* <DEDUP_REMOVED lines=12> */
.L_x_146:
[----:B------:R-:W-:Y:S05]  /*5c30*/  BSYNC B1 ;  /* 0x0000000000017941 */ /* 0x000fea0003800000 */
.L_x_145:
        /* <DEDUP_REMOVED lines=11> */
.L_x_148:
[----:B------:R-:W-:Y:S05]  /*5cf0*/  BSYNC B1 ;  /* 0x0000000000017941 */ /* 0x000fea0003800000 */
.L_x_147:
        /* <DEDUP_REMOVED lines=13> */
.L_x_150:
[----:B------:R-:W-:Y:S05]  /*5dd0*/  BSYNC B1 ;  /* 0x0000000000017941 */ /* 0x000fea0003800000 */
.L_x_149:
        /* <DEDUP_REMOVED lines=12> */
.L_x_152:
[----:B------:R-:W-:Y:S05]  /*5ea0*/  BSYNC B1 ;  /* 0x0000000000017941 */ /* 0x000fea0003800000 */
.L_x_151:
        /* <DEDUP_REMOVED lines=12> */
.L_x_154:
[----:B------:R-:W-:Y:S05]  /*5f70*/  BSYNC B1 ;  /* 0x0000000000017941 */ /* 0x000fea0003800000 */
.L_x_153:
        /* <DEDUP_REMOVED lines=11> */
.L_x_156:
[----:B------:R-:W-:Y:S05]  /*6030*/  BSYNC B1 ;  /* 0x0000000000017941 */ /* 0x000fea0003800000 */
.L_x_155:
        /* <DEDUP_REMOVED lines=13> */
.L_x_158:
[----:B------:R-:W-:Y:S05]  /*6110*/  BSYNC B1 ;  /* 0x0000000000017941 */ /* 0x000fea0003800000 */
.L_x_157:
        /* <DEDUP_REMOVED lines=12> */
.L_x_160:
[----:B------:R-:W-:Y:S05]  /*61e0*/  BSYNC B1 ;  /* 0x0000000000017941 */ /* 0x000fea0003800000 */
.L_x_159:
        /* <DEDUP_REMOVED lines=12> */
.L_x_162:
[----:B------:R-:W-:Y:S05]  /*62b0*/  BSYNC B1 ;  /* 0x0000000000017941 */ /* 0x000fea0003800000 */
.L_x_161:
        /* <DEDUP_REMOVED lines=11> */
.L_x_164:
[----:B------:R-:W-:Y:S05]  /*6370*/  BSYNC B1 ;  /* 0x0000000000017941 */ /* 0x000fea0003800000 */
.L_x_163:
        /* <DEDUP_REMOVED lines=13> */
.L_x_166:
[----:B------:R-:W-:Y:S05]  /*6450*/  BSYNC B1 ;  /* 0x0000000000017941 */ /* 0x000fea0003800000 */
.L_x_165:
        /* <DEDUP_REMOVED lines=12> */
.L_x_168:
[----:B------:R-:W-:Y:S05]  /*6520*/  BSYNC B1 ;  /* 0x0000000000017941 */ /* 0x000fea0003800000 */
.L_x_167:
        /* <DEDUP_REMOVED lines=12> */
.L_x_170:
[----:B------:R-:W-:Y:S05]  /*65f0*/  BSYNC B1 ;  /* 0x0000000000017941 */ /* 0x000fea0003800000 */
.L_x_169:
        /* <DEDUP_REMOVED lines=11> */
.L_x_172:
[----:B------:R-:W-:Y:S05]  /*66b0*/  BSYNC B1 ;  /* 0x0000000000017941 */ /* 0x000fea0003800000 */
.L_x_171:
        /* <DEDUP_REMOVED lines=13> */
.L_x_174:
[----:B------:R-:W-:Y:S05]  /*6790*/  BSYNC B1 ;  /* 0x0000000000017941 */ /* 0x000fea0003800000 */
.L_x_173:
        /* <DEDUP_REMOVED lines=12> */
.L_x_176:
[----:B------:R-:W-:Y:S05]  /*6860*/  BSYNC B1 ;  /* 0x0000000000017941 */ /* 0x000fea0003800000 */
.L_x_175:
        /* <DEDUP_REMOVED lines=12> */
.L_x_178:
[----:B------:R-:W-:Y:S05]  /*6930*/  BSYNC B1 ;  /* 0x0000000000017941 */ /* 0x000fea0003800000 */
.L_x_177:
        /* <DEDUP_REMOVED lines=11> */
.L_x_180:
[----:B------:R-:W-:Y:S05]  /*69f0*/  BSYNC B1 ;  /* 0x0000000000017941 */ /* 0x000fea0003800000 */
.L_x_179:
        /* <DEDUP_REMOVED lines=13> */
.L_x_182:
[----:B------:R-:W-:Y:S05]  /*6ad0*/  BSYNC B1 ;  /* 0x0000000000017941 */ /* 0x000fea0003800000 */
.L_x_181:
        /* <DEDUP_REMOVED lines=12> */
.L_x_184:
[----:B------:R-:W-:Y:S05]  /*6ba0*/  BSYNC B1 ;  /* 0x0000000000017941 */ /* 0x000fea0003800000 */
.L_x_183:
        /* <DEDUP_REMOVED lines=12> */
.L_x_186:
[----:B------:R-:W-:Y:S05]  /*6c70*/  BSYNC B1 ;  /* 0x0000000000017941 */ /* 0x000fea0003800000 */
.L_x_185:
        /* <DEDUP_REMOVED lines=11> */
.L_x_188:
[----:B------:R-:W-:Y:S05]  /*6d30*/  BSYNC B1 ;  /* 0x0000000000017941 */ /* 0x000fea0003800000 */
.L_x_187:
        /* <DEDUP_REMOVED lines=13> */
.L_x_190:
[----:B------:R-:W-:Y:S05]  /*6e10*/  BSYNC B1 ;  /* 0x0000000000017941 */ /* 0x000fea0003800000 */
.L_x_189:
        /* <DEDUP_REMOVED lines=12> */
.L_x_192:
[----:B------:R-:W-:Y:S05]  /*6ee0*/  BSYNC B1 ;  /* 0x0000000000017941 */ /* 0x000fea0003800000 */
.L_x_191:
        /* <DEDUP_REMOVED lines=12> */
.L_x_194:
[----:B------:R-:W-:Y:S05]  /*6fb0*/  BSYNC B1 ;  /* 0x0000000000017941 */ /* 0x000fea0003800000 */
.L_x_193:
        /* <DEDUP_REMOVED lines=11> */
.L_x_196:
[----:B------:R-:W-:Y:S05]  /*7070*/  BSYNC B1 ;  /* 0x0000000000017941 */ /* 0x000fea0003800000 */
.L_x_195:
        /* <DEDUP_REMOVED lines=13> */
.L_x_198:
[----:B------:R-:W-:Y:S05]  /*7150*/  BSYNC B1 ;  /* 0x0000000000017941 */ /* 0x000fea0003800000 */
.L_x_197:
        /* <DEDUP_REMOVED lines=12> */
.L_x_200:
[----:B------:R-:W-:Y:S05]  /*7220*/  BSYNC B1 ;  /* 0x0000000000017941 */ /* 0x000fea0003800000 */
.L_x_199:
        /* <DEDUP_REMOVED lines=12> */
.L_x_202:
[----:B------:R-:W-:Y:S05]  /*72f0*/  BSYNC B1 ;  /* 0x0000000000017941 */ /* 0x000fea0003800000 */
.L_x_201:
        /* <DEDUP_REMOVED lines=11> */
.L_x_204:
[----:B------:R-:W-:Y:S05]  /*73b0*/  BSYNC B1 ;  /* 0x0000000000017941 */ /* 0x000fea0003800000 */
.L_x_203:
        /* <DEDUP_REMOVED lines=13> */
.L_x_206:
[----:B------:R-:W-:Y:S05]  /*7490*/  BSYNC B1 ;  /* 0x0000000000017941 */ /* 0x000fea0003800000 */
.L_x_205:
        /* <DEDUP_REMOVED lines=12> */
.L_x_208:
[----:B------:R-:W-:Y:S05]  /*7560*/  BSYNC B1 ;  /* 0x0000000000017941 */ /* 0x000fea0003800000 */
.L_x_207:
        /* <DEDUP_REMOVED lines=12> */
.L_x_210:
[----:B------:R-:W-:Y:S05]  /*7630*/  BSYNC B1 ;  /* 0x0000000000017941 */ /* 0x000fea0003800000 */
.L_x_209:
        /* <DEDUP_REMOVED lines=11> */
.L_x_212:
[----:B------:R-:W-:Y:S05]  /*76f0*/  BSYNC B1 ;  /* 0x0000000000017941 */ /* 0x000fea0003800000 */
.L_x_211:
        /* <DEDUP_REMOVED lines=13> */
.L_x_214:
[----:B------:R-:W-:Y:S05]  /*77d0*/  BSYNC B1 ;  /* 0x0000000000017941 */ /* 0x000fea0003800000 */
.L_x_213:
        /* <DEDUP_REMOVED lines=12> */
.L_x_216:
[----:B------:R-:W-:Y:S05]  /*78a0*/  BSYNC B1 ;  /* 0x0000000000017941 */ /* 0x000fea0003800000 */
.L_x_215:
        /* <DEDUP_REMOVED lines=12> */
.L_x_218:
[----:B------:R-:W-:Y:S05]  /*7970*/  BSYNC B1 ;  /* 0x0000000000017941 */ /* 0x000fea0003800000 */
.L_x_217:
        /* <DEDUP_REMOVED lines=11> */
.L_x_220:
[----:B------:R-:W-:Y:S05]  /*7a30*/  BSYNC B1 ;  /* 0x0000000000017941 */ /* 0x000fea0003800000 */
.L_x_219:
        /* <DEDUP_REMOVED lines=13> */
.L_x_222:
[----:B------:R-:W-:Y:S05]  /*7b10*/  BSYNC B1 ;  /* 0x0000000000017941 */ /* 0x000fea0003800000 */
.L_x_221:
        /* <DEDUP_REMOVED lines=12> */
.L_x_224:
[----:B------:R-:W-:Y:S05]  /*7be0*/  BSYNC B1 ;  /* 0x0000000000017941 */ /* 0x000fea0003800000 */
.L_x_223:
        /* <DEDUP_REMOVED lines=12> */
.L_x_226:
[----:B------:R-:W-:Y:S05]  /*7cb0*/  BSYNC B1 ;  /* 0x0000000000017941 */ /* 0x000fea0003800000 */
.L_x_225:
        /* <DEDUP_REMOVED lines=11> */
.L_x_228:
[----:B------:R-:W-:Y:S05]  /*7d70*/  BSYNC B1 ;  /* 0x0000000000017941 */ /* 0x000fea0003800000 */
.L_x_227:
        /* <DEDUP_REMOVED lines=13> */
.L_x_230:
[----:B------:R-:W-:Y:S05]  /*7e50*/  BSYNC B1 ;  /* 0x0000000000017941 */ /* 0x000fea0003800000 */
.L_x_229:
        /* <DEDUP_REMOVED lines=12> */
.L_x_232:
[----:B------:R-:W-:Y:S05]  /*7f20*/  BSYNC B1 ;  /* 0x0000000000017941 */ /* 0x000fea0003800000 */
.L_x_231:
        /* <DEDUP_REMOVED lines=12> */
.L_x_234:
[----:B------:R-:W-:Y:S05]  /*7ff0*/  BSYNC B1 ;  /* 0x0000000000017941 */ /* 0x000fea0003800000 */
.L_x_233:
        /* <DEDUP_REMOVED lines=11> */
.L_x_236:
[----:B------:R-:W-:Y:S05]  /*80b0*/  BSYNC B1 ;  /* 0x0000000000017941 */ /* 0x000fea0003800000 */
.L_x_235:
        /* <DEDUP_REMOVED lines=13> */
.L_x_238:
[----:B------:R-:W-:Y:S05]  /*8190*/  BSYNC B1 ;  /* 0x0000000000017941 */ /* 0x000fea0003800000 */
.L_x_237:
        /* <DEDUP_REMOVED lines=12> */
.L_x_240:
[----:B------:R-:W-:Y:S05]  /*8260*/  BSYNC B1 ;  /* 0x0000000000017941 */ /* 0x000fea0003800000 */
.L_x_239:
        /* <DEDUP_REMOVED lines=12> */
.L_x_242:
[----:B------:R-:W-:Y:S05]  /*8330*/  BSYNC B1 ;  /* 0x0000000000017941 */ /* 0x000fea0003800000 */
.L_x_241:
        /* <DEDUP_REMOVED lines=11> */
.L_x_244:
[----:B------:R-:W-:Y:S05]  /*83f0*/  BSYNC B1 ;  /* 0x0000000000017941 */ /* 0x000fea0003800000 */
.L_x_243:
        /* <DEDUP_REMOVED lines=13> */
.L_x_246:
[----:B------:R-:W-:Y:S05]  /*84d0*/  BSYNC B1 ;  /* 0x0000000000017941 */ /* 0x000fea0003800000 */
.L_x_245:
        /* <DEDUP_REMOVED lines=12> */
.L_x_248:
[----:B------:R-:W-:Y:S05]  /*85a0*/  BSYNC B1 ;  /* 0x0000000000017941 */ /* 0x000fea0003800000 */
.L_x_247:
        /* <DEDUP_REMOVED lines=12> */
.L_x_250:
[----:B------:R-:W-:Y:S05]  /*8670*/  BSYNC B1 ;  /* 0x0000000000017941 */ /* 0x000fea0003800000 */
.L_x_249:
        /* <DEDUP_REMOVED lines=11> */
.L_x_252:
[----:B------:R-:W-:Y:S05]  /*8730*/  BSYNC B1 ;  /* 0x0000000000017941 */ /* 0x000fea0003800000 */
.L_x_251:
        /* <DEDUP_REMOVED lines=13> */
.L_x_254:
[----:B------:R-:W-:Y:S05]  /*8810*/  BSYNC B1 ;  /* 0x0000000000017941 */ /* 0x000fea0003800000 */
.L_x_253:
        /* <DEDUP_REMOVED lines=12> */
.L_x_256:
[----:B------:R-:W-:Y:S05]  /*88e0*/  BSYNC B1 ;  /* 0x0000000000017941 */ /* 0x000fea0003800000 */
.L_x_255:
        /* <DEDUP_REMOVED lines=12> */
.L_x_258:
[----:B------:R-:W-:Y:S05]  /*89b0*/  BSYNC B1 ;  /* 0x0000000000017941 */ /* 0x000fea0003800000 */
.L_x_257:
        /* <DEDUP_REMOVED lines=11> */
.L_x_260:
[----:B------:R-:W-:Y:S05]  /*8a70*/  BSYNC B1 ;  /* 0x0000000000017941 */ /* 0x000fea0003800000 */
.L_x_259:
        /* <DEDUP_REMOVED lines=13> */
.L_x_262:
[----:B------:R-:W-:Y:S05]  /*8b50*/  BSYNC B1 ;  /* 0x0000000000017941 */ /* 0x000fea0003800000 */
.L_x_261:
        /* <DEDUP_REMOVED lines=12> */
.L_x_264:
[----:B------:R-:W-:Y:S05]  /*8c20*/  BSYNC B1 ;  /* 0x0000000000017941 */ /* 0x000fea0003800000 */
.L_x_263:
        /* <DEDUP_REMOVED lines=12> */
.L_x_266:
[----:B------:R-:W-:Y:S05]  /*8cf0*/  BSYNC B1 ;  /* 0x0000000000017941 */ /* 0x000fea0003800000 */
.L_x_265:
        /* <DEDUP_REMOVED lines=11> */
.L_x_268:
[----:B------:R-:W-:Y:S05]  /*8db0*/  BSYNC B1 ;  /* 0x0000000000017941 */ /* 0x000fea0003800000 */
.L_x_267:
        /* <DEDUP_REMOVED lines=13> */
.L_x_270:
[----:B------:R-:W-:Y:S05]  /*8e90*/  BSYNC B1 ;  /* 0x0000000000017941 */ /* 0x000fea0003800000 */
.L_x_269:
        /* <DEDUP_REMOVED lines=12> */
.L_x_272:
[----:B------:R-:W-:Y:S05]  /*8f60*/  BSYNC B1 ;  /* 0x0000000000017941 */ /* 0x000fea0003800000 */
.L_x_271:
        /* <DEDUP_REMOVED lines=12> */
.L_x_274:
[----:B------:R-:W-:Y:S05]  /*9030*/  BSYNC B1 ;  /* 0x0000000000017941 */ /* 0x000fea0003800000 */
.L_x_273:
        /* <DEDUP_REMOVED lines=11> */
.L_x_276:
[----:B------:R-:W-:Y:S05]  /*90f0*/  BSYNC B1 ;  /* 0x0000000000017941 */ /* 0x000fea0003800000 */
.L_x_275:
        /* <DEDUP_REMOVED lines=13> */
.L_x_278:
[----:B------:R-:W-:Y:S05]  /*91d0*/  BSYNC B1 ;  /* 0x0000000000017941 */ /* 0x000fea0003800000 */
.L_x_277:
        /* <DEDUP_REMOVED lines=12> */
.L_x_280:
[----:B------:R-:W-:Y:S05]  /*92a0*/  BSYNC B1 ;  /* 0x0000000000017941 */ /* 0x000fea0003800000 */
.L_x_279:
        /* <DEDUP_REMOVED lines=12> */
.L_x_282:
[----:B------:R-:W-:Y:S05]  /*9370*/  BSYNC B1 ;  /* 0x0000000000017941 */ /* 0x000fea0003800000 */
.L_x_281:
        /* <DEDUP_REMOVED lines=11> */
.L_x_284:
[----:B------:R-:W-:Y:S05]  /*9430*/  BSYNC B1 ;  /* 0x0000000000017941 */ /* 0x000fea0003800000 */
.L_x_283:
        /* <DEDUP_REMOVED lines=13> */
.L_x_286:
[----:B------:R-:W-:Y:S05]  /*9510*/  BSYNC B1 ;  /* 0x0000000000017941 */ /* 0x000fea0003800000 */
.L_x_285:
        /* <DEDUP_REMOVED lines=12> */
.L_x_288:
[----:B------:R-:W-:Y:S05]  /*95e0*/  BSYNC B1 ;  /* 0x0000000000017941 */ /* 0x000fea0003800000 */
.L_x_287:
        /* <DEDUP_REMOVED lines=12> */
.L_x_290:
[----:B------:R-:W-:Y:S05]  /*96b0*/  BSYNC B1 ;  /* 0x0000000000017941 */ /* 0x000fea0003800000 */
.L_x_289:
        /* <DEDUP_REMOVED lines=11> */
.L_x_292:
[----:B------:R-:W-:Y:S05]  /*9770*/  BSYNC B1 ;  /* 0x0000000000017941 */ /* 0x000fea0003800000 */
.L_x_291:
        /* <DEDUP_REMOVED lines=13> */
.L_x_294:
[----:B------:R-:W-:Y:S05]  /*9850*/  BSYNC B1 ;  /* 0x0000000000017941 */ /* 0x000fea0003800000 */
.L_x_293:
        /* <DEDUP_REMOVED lines=12> */
.L_x_296:
[----:B------:R-:W-:Y:S05]  /*9920*/  BSYNC B1 ;  /* 0x0000000000017941 */ /* 0x000fea0003800000 */
.L_x_295:
        /* <DEDUP_REMOVED lines=12> */
.L_x_298:
[----:B------:R-:W-:Y:S05]  /*99f0*/  BSYNC B1 ;  /* 0x0000000000017941 */ /* 0x000fea0003800000 */
.L_x_297:
        /* <DEDUP_REMOVED lines=11> */
.L_x_300:
[----:B------:R-:W-:Y:S05]  /*9ab0*/  BSYNC B1 ;  /* 0x0000000000017941 */ /* 0x000fea0003800000 */
.L_x_299:
        /* <DEDUP_REMOVED lines=13> */
.L_x_302:
[----:B------:R-:W-:Y:S05]  /*9b90*/  BSYNC B1 ;  /* 0x0000000000017941 */ /* 0x000fea0003800000 */
.L_x_301:
        /* <DEDUP_REMOVED lines=12> */
.L_x_304:
[----:B------:R-:W-:Y:S05]  /*9c60*/  BSYNC B1 ;  /* 0x0000000000017941 */ /* 0x000fea0003800000 */
.L_x_303:
        /* <DEDUP_REMOVED lines=12> */
.L_x_306:
[----:B------:R-:W-:Y:S05]  /*9d30*/  BSYNC B1 ;  /* 0x0000000000017941 */ /* 0x000fea0003800000 */
.L_x_305:
        /* <DEDUP_REMOVED lines=11> */
.L_x_308:
[----:B------:R-:W-:Y:S05]  /*9df0*/  BSYNC B1 ;  /* 0x0000000000017941 */ /* 0x000fea0003800000 */
.L_x_307:
        /* <DEDUP_REMOVED lines=13> */
.L_x_310:
[----:B------:R-:W-:Y:S05]  /*9ed0*/  BSYNC B1 ;  /* 0x0000000000017941 */ /* 0x000fea0003800000 */
.L_x_309:
        /* <DEDUP_REMOVED lines=12> */
.L_x_312:
[----:B------:R-:W-:Y:S05]  /*9fa0*/  BSYNC B1 ;  /* 0x0000000000017941 */ /* 0x000fea0003800000 */
.L_x_311:
        /* <DEDUP_REMOVED lines=12> */
.L_x_314:
[----:B------:R-:W-:Y:S05]  /*a070*/  BSYNC B1 ;  /* 0x0000000000017941 */ /* 0x000fea0003800000 */
.L_x_313:
        /* <DEDUP_REMOVED lines=11> */
.L_x_316:
[----:B------:R-:W-:Y:S05]  /*a130*/  BSYNC B1 ;  /* 0x0000000000017941 */ /* 0x000fea0003800000 */
.L_x_315:
        /* <DEDUP_REMOVED lines=13> */
.L_x_318:
[----:B------:R-:W-:Y:S05]  /*a210*/  BSYNC B1 ;  /* 0x0000000000017941 */ /* 0x000fea0003800000 */
.L_x_317:
        /* <DEDUP_REMOVED lines=12> */
.L_x_320:
[----:B------:R-:W-:Y:S05]  /*a2e0*/  BSYNC B1 ;  /* 0x0000000000017941 */ /* 0x000fea0003800000 */
.L_x_319:
        /* <DEDUP_REMOVED lines=12> */
.L_x_322:
[----:B------:R-:W-:Y:S05]  /*a3b0*/  BSYNC B1 ;  /* 0x0000000000017941 */ /* 0x000fea0003800000 */
.L_x_321:
        /* <DEDUP_REMOVED lines=11> */
.L_x_324:
[----:B------:R-:W-:Y:S05]  /*a470*/  BSYNC B1 ;  /* 0x0000000000017941 */ /* 0x000fea0003800000 */
.L_x_323:
        /* <DEDUP_REMOVED lines=13> */
.L_x_326:
[----:B------:R-:W-:Y:S05]  /*a550*/  BSYNC B1 ;  /* 0x0000000000017941 */ /* 0x000fea0003800000 */
.L_x_325:
        /* <DEDUP_REMOVED lines=12> */
.L_x_328:
[----:B------:R-:W-:Y:S05]  /*a620*/  BSYNC B1 ;  /* 0x0000000000017941 */ /* 0x000fea0003800000 */
.L_x_327:
        /* <DEDUP_REMOVED lines=12> */
.L_x_330:
[----:B------:R-:W-:Y:S05]  /*a6f0*/  BSYNC B1 ;  /* 0x0000000000017941 */ /* 0x000fea0003800000 */
.L_x_329:
        /* <DEDUP_REMOVED lines=11> */
.L_x_332:
[----:B------:R-:W-:Y:S05]  /*a7b0*/  BSYNC B1 ;  /* 0x0000000000017941 */ /* 0x000fea0003800000 */
.L_x_331:
        /* <DEDUP_REMOVED lines=13> */
.L_x_334:
[----:B------:R-:W-:Y:S05]  /*a890*/  BSYNC B1 ;  /* 0x0000000000017941 */ /* 0x000fea0003800000 */
.L_x_333:
        /* <DEDUP_REMOVED lines=12> */
.L_x_336:
[----:B------:R-:W-:Y:S05]  /*a960*/  BSYNC B1 ;  /* 0x0000000000017941 */ /* 0x000fea0003800000 */
.L_x_335:
        /* <DEDUP_REMOVED lines=12> */
.L_x_338:
[----:B------:R-:W-:Y:S05]  /*aa30*/  BSYNC B1 ;  /* 0x0000000000017941 */ /* 0x000fea0003800000 */
.L_x_337:
        /* <DEDUP_REMOVED lines=11> */
.L_x_340:
[----:B------:R-:W-:Y:S05]  /*aaf0*/  BSYNC B1 ;  /* 0x0000000000017941 */ /* 0x000fea0003800000 */
.L_x_339:
        /* <DEDUP_REMOVED lines=13> */
.L_x_342:
[----:B------:R-:W-:Y:S05]  /*abd0*/  BSYNC B1 ;  /* 0x0000000000017941 */ /* 0x000fea0003800000 */
.L_x_341:
        /* <DEDUP_REMOVED lines=12> */
.L_x_344:
[----:B------:R-:W-:Y:S05]  /*aca0*/  BSYNC B1 ;  /* 0x0000000000017941 */ /* 0x000fea0003800000 */
.L_x_343:
        /* <DEDUP_REMOVED lines=12> */
.L_x_346:
[----:B------:R-:W-:Y:S05]  /*ad70*/  BSYNC B1 ;  /* 0x0000000000017941 */ /* 0x000fea0003800000 */
.L_x_345:
        /* <DEDUP_REMOVED lines=11> */
.L_x_348:
[----:B------:R-:W-:Y:S05]  /*ae30*/  BSYNC B1 ;  /* 0x0000000000017941 */ /* 0x000fea0003800000 */
.L_x_347:
        /* <DEDUP_REMOVED lines=13> */
.L_x_350:
[----:B------:R-:W-:Y:S05]  /*af10*/  BSYNC B1 ;  /* 0x0000000000017941 */ /* 0x000fea0003800000 */
.L_x_349:
        /* <DEDUP_REMOVED lines=12> */
.L_x_352:
[----:B------:R-:W-:Y:S05]  /*afe0*/  BSYNC B1 ;  /* 0x0000000000017941 */ /* 0x000fea0003800000 */
.L_x_351:
        /* <DEDUP_REMOVED lines=12> */
.L_x_354:
[----:B------:R-:W-:Y:S05]  /*b0b0*/  BSYNC B1 ;  /* 0x0000000000017941 */ /* 0x000fea0003800000 */
.L_x_353:
        /* <DEDUP_REMOVED lines=11> */
.L_x_356:
[----:B------:R-:W-:Y:S05]  /*b170*/  BSYNC B1 ;  /* 0x0000000000017941 */ /* 0x000fea0003800000 */
.L_x_355:
        /* <DEDUP_REMOVED lines=13> */
.L_x_358:
[----:B------:R-:W-:Y:S05]  /*b250*/  BSYNC B1 ;  /* 0x0000000000017941 */ /* 0x000fea0003800000 */
.L_x_357:
        /* <DEDUP_REMOVED lines=12> */
.L_x_360:
[----:B------:R-:W-:Y:S05]  /*b320*/  BSYNC B1 ;  /* 0x0000000000017941 */ /* 0x000fea0003800000 */
.L_x_359:
        /* <DEDUP_REMOVED lines=12> */
.L_x_362:
[----:B------:R-:W-:Y:S05]  /*b3f0*/  BSYNC B1 ;  /* 0x0000000000017941 */ /* 0x000fea0003800000 */
.L_x_361:
        /* <DEDUP_REMOVED lines=11> */
.L_x_364:
[----:B------:R-:W-:Y:S05]  /*b4b0*/  BSYNC B1 ;  /* 0x0000000000017941 */ /* 0x000fea0003800000 */
.L_x_363:
        /* <DEDUP_REMOVED lines=13> */
.L_x_366:
[----:B------:R-:W-:Y:S05]  /*b590*/  BSYNC B1 ;  /* 0x0000000000017941 */ /* 0x000fea0003800000 */
.L_x_365:
        /* <DEDUP_REMOVED lines=12> */
.L_x_368:
[----:B------:R-:W-:Y:S05]  /*b660*/  BSYNC B1 ;  /* 0x0000000000017941 */ /* 0x000fea0003800000 */
.L_x_367:
        /* <DEDUP_REMOVED lines=12> */
.L_x_370:
[----:B------:R-:W-:Y:S05]  /*b730*/  BSYNC B1 ;  /* 0x0000000000017941 */ /* 0x000fea0003800000 */
.L_x_369:
        /* <DEDUP_REMOVED lines=11> */
.L_x_372:
[----:B------:R-:W-:Y:S05]  /*b7f0*/  BSYNC B1 ;  /* 0x0000000000017941 */ /* 0x000fea0003800000 */
.L_x_371:
        /* <DEDUP_REMOVED lines=13> */
.L_x_374:
[----:B------:R-:W-:Y:S05]  /*b8d0*/  BSYNC B1 ;  /* 0x0000000000017941 */ /* 0x000fea0003800000 */
.L_x_373:
        /* <DEDUP_REMOVED lines=12> */
.L_x_376:
[----:B------:R-:W-:Y:S05]  /*b9a0*/  BSYNC B1 ;  /* 0x0000000000017941 */ /* 0x000fea0003800000 */
.L_x_375:
        /* <DEDUP_REMOVED lines=12> */
.L_x_378:
[----:B------:R-:W-:Y:S05]  /*ba70*/  BSYNC B1 ;  /* 0x0000000000017941 */ /* 0x000fea0003800000 */
.L_x_377:
        /* <DEDUP_REMOVED lines=11> */
.L_x_380:
[----:B------:R-:W-:Y:S05]  /*bb30*/  BSYNC B1 ;  /* 0x0000000000017941 */ /* 0x000fea0003800000 */
.L_x_379:
        /* <DEDUP_REMOVED lines=13> */
.L_x_382:
[----:B------:R-:W-:Y:S05]  /*bc10*/  BSYNC B1 ;  /* 0x0000000000017941 */ /* 0x000fea0003800000 */
.L_x_381:
        /* <DEDUP_REMOVED lines=12> */
.L_x_384:
[----:B------:R-:W-:Y:S05]  /*bce0*/  BSYNC B1 ;  /* 0x0000000000017941 */ /* 0x000fea0003800000 */
.L_x_383:
        /* <DEDUP_REMOVED lines=12> */
.L_x_386:
[----:B------:R-:W-:Y:S05]  /*bdb0*/  BSYNC B1 ;  /* 0x0000000000017941 */ /* 0x000fea0003800000 */
.L_x_385:
        /* <DEDUP_REMOVED lines=11> */
.L_x_388:
[----:B------:R-:W-:Y:S05]  /*be70*/  BSYNC B1 ;  /* 0x0000000000017941 */ /* 0x000fea0003800000 */
.L_x_387:
        /* <DEDUP_REMOVED lines=13> */
.L_x_390:
[----:B------:R-:W-:Y:S05]  /*bf50*/  BSYNC B1 ;  /* 0x0000000000017941 */ /* 0x000fea0003800000 */
.L_x_389:
        /* <DEDUP_REMOVED lines=12> */
.L_x_392:
[----:B------:R-:W-:Y:S05]  /*c020*/  BSYNC B1 ;  /* 0x0000000000017941 */ /* 0x000fea0003800000 */
.L_x_391:
        /* <DEDUP_REMOVED lines=12> */
.L_x_394:
[----:B------:R-:W-:Y:S05]  /*c0f0*/  BSYNC B1 ;  /* 0x0000000000017941 */ /* 0x000fea0003800000 */
.L_x_393:
        /* <DEDUP_REMOVED lines=11> */
.L_x_396:
[----:B------:R-:W-:Y:S05]  /*c1b0*/  BSYNC B1 ;  /* 0x0000000000017941 */ /* 0x000fea0003800000 */
.L_x_395:
        /* <DEDUP_REMOVED lines=13> */
.L_x_398:
[----:B------:R-:W-:Y:S05]  /*c290*/  BSYNC B1 ;  /* 0x0000000000017941 */ /* 0x000fea0003800000 */
.L_x_397:
        /* <DEDUP_REMOVED lines=12> */
.L_x_400:
[----:B------:R-:W-:Y:S05]  /*c360*/  BSYNC B1 ;  /* 0x0000000000017941 */ /* 0x000fea0003800000 */
.L_x_399:
        /* <DEDUP_REMOVED lines=12> */
.L_x_402:
[----:B------:R-:W-:Y:S05]  /*c430*/  BSYNC B1 ;  /* 0x0000000000017941 */ /* 0x000fea0003800000 */
.L_x_401:
        /* <DEDUP_REMOVED lines=11> */
.L_x_404:
[----:B------:R-:W-:Y:S05]  /*c4f0*/  BSYNC B1 ;  /* 0x0000000000017941 */ /* 0x000fea0003800000 */
.L_x_403:
        /* <DEDUP_REMOVED lines=13> */
.L_x_406:
[----:B------:R-:W-:Y:S05]  /*c5d0*/  BSYNC B1 ;  /* 0x0000000000017941 */ /* 0x000fea0003800000 */
.L_x_405:
        /* <DEDUP_REMOVED lines=13> */
.L_x_408:
[----:B------:R-:W-:Y:S05]  /*c6b0*/  BSYNC B1 ;  /* 0x0000000000017941 */ /* 0x000fea0003800000 */
.L_x_407:
[----:B-1---5:R-:W-:Y:S01]  /*c6c0*/  HADD2.F32 R3, -RZ, R18.H0_H0 ;  /* 0x20000012ff037230 */ /* 0x022fe20000004100 */
[----:B------:R-:W-:Y:S01]  /*c6d0*/  ISETP.GT.AND P0, PT, R0, 0x8, P0 ;  /* 0x000000080000780c */ /* 0x000fe20000704270 */
[----:B------:R-:W-:Y:S03]  /*c6e0*/  BSSY B1, `(.L_x_409) ;  /* 0x0000007000017945 */ /* 0x000fe60003800000 */
[----:B------:R-:W-:-:S04]  /*c6f0*/  FMUL R2, R3, R22 ;  /* 0x0000001603027220 */ /* 0x000fc80000400000 */
[----:B------:R-:W-:-:S05]  /*c700*/  FFMA R2, R117, R23, R2 ;  /* 0x0000001775027223 */ /* 0x000fca0000000002 */
[----:B------:R-:W-:-:S05]  /*c710*/  F2FP.F16.F32.PACK_AB R2, RZ, R2 ;  /* 0x00000002ff02723e */ /* 0x000fca00000000ff */
[----:B------:R1:W-:Y:S01]  /*c720*/  @P3 STG.E.U16 desc[UR52][R224.64+0x2f2], R2 ;  /* 0x0002f202e0003986 */ /* 0x0003e2000c101534 */
[----:B------:R-:W-:Y:S05]  /*c730*/  @!P0 BRA `(.L_x_410) ;  /* 0x0000000000048947 */ /* 0x000fea0003800000 */
[----:B------:R0:W5:Y:S02]  /*c740*/  LDG.E.LTC128B.U16 R18, desc[UR52][R220.64+0x2f0] ;  /* 0x0002f034dc127981 */ /* 0x000164000c1e1520 */
.L_x_410:
[----:B------:R-:W-:Y:S05]  /*c750*/  BSYNC B1 ;  /* 0x0000000000017941 */ /* 0x000fea0003800000 */
.L_x_409:
[----:B-----5:R-:W-:Y:S01]  /*c760*/  HADD2.F32 R3, -RZ, R18.H0_H0 ;  /* 0x20000012ff037230 */ /* 0x020fe20000004100 */
[----:B------:R-:W-:Y:S01]  /*c770*/  ISETP.GT.AND P1, PT, R0, 0x8, P1 ;  /* 0x000000080000780c */ /* 0x000fe20000f24270 */
[----:B-1----:R-:W-:Y:S01]  /*c780*/  @P0 IMAD.MOV.U32 R2, RZ, RZ, R6 ;  /* 0x000000ffff020224 */ /* 0x002fe200078e0006 */
        /* <DEDUP_REMOVED lines=9> */
.L_x_412:
[----:B------:R-:W-:Y:S05]  /*c820*/  BSYNC B1 ;  /* 0x0000000000017941 */ /* 0x000fea0003800000 */
.L_x_411:
[----:B------:R-:W-:Y:S05]  /*c830*/  @!P1 BRA `(.L_x_413) ;  /* 0x0000004c00889947 */ /* 0x000fea0003800000 */
[----:B-1---5:R-:W-:-:S05]  /*c840*/  HADD2.F32 R3, -RZ, R18.H0_H0 ;  /* 0x20000012ff037230 */ /* 0x022fca0000004100 */
[----:B------:R-:W-:-:S04]  /*c850*/  FMUL R0, R3, R22 ;  /* 0x0000001603007220 */ /* 0x000fc80000400000 */
[----:B------:R-:W-:-:S05]  /*c860*/  FFMA R0, R119, R23, R0 ;  /* 0x0000001777007223 */ /* 0x000fca0000000000 */
[----:B------:R-:W-:-:S05]  /*c870*/  F2FP.F16.F32.PACK_AB R0, RZ, R0 ;  /* 0x00000000ff00723e */ /* 0x000fca00000000ff */
[----:B------:R1:W-:Y:S01]  /*c880*/  STG.E.U16 desc[UR52][R6.64+0x2f2], R0 ;  /* 0x0002f20006007986 */ /* 0x0003e2000c101534 */
[----:B------:R-:W-:Y:S05]  /*c890*/  BRA `(.L_x_413) ;  /* 0x0000004c00707947 */ /* 0x000fea0003800000 */
.L_x_32:
[----:B------:R-:W-:Y:S01]  /*c8a0*/  ULDC.64 UR4, c[0x0][0x5c0] ;  /* 0x0001700000047ab9 */ /* 0x000fe20000000a00 */
[----:B------:R-:W-:Y:S01]  /*c8b0*/  ISETP.GT.AND P3, PT, R2, 0x1, PT ;  /* 0x000000010200780c */ /* 0x000fe20003f64270 */
[-C--:B------:R-:W-:Y:S01]  /*c8c0*/  FMUL R4, R120, R23.reuse ;  /* 0x0000001778047220 */ /* 0x080fe20000400000 */
[----:B------:R-:W-:Y:S01]  /*c8d0*/  LEA R8, P2, R10, UR4, 0x1 ;  /* 0x000000040a087c11 */ /* 0x000fe2000f8408ff */
[-C--:B------:R-:W-:Y:S01]  /*c8e0*/  FMUL R3, R121, R23.reuse ;  /* 0x0000001779037220 */ /* 0x080fe20000400000 */
[----:B------:R-:W-:Y:S01]  /*c8f0*/  SHF.L.U64.HI R7, R6, 0x4, R7 ;  /* 0x0000000406077819 */ /* 0x000fe20000010207 */
[-C--:B------:R-:W-:Y:S01]  /*c900*/  FMUL R122, R122, R23.reuse ;  /* 0x000000177a7a7220 */ /* 0x080fe20000400000 */
[----:B------:R-:W-:Y:S01]  /*c910*/  LEA.HI.X R9, R10, UR5, R21, 0x1, P2 ;  /* 0x000000050a097c11 */ /* 0x000fe200090f0c15 */
[-C--:B------:R-:W-:Y:S01]  /*c920*/  FMUL R123, R123, R23.reuse ;  /* 0x000000177b7b7220 */ /* 0x080fe20000400000 */
[----:B------:R-:W-:Y:S01]  /*c930*/  ISETP.GT.AND P2, PT, R0, RZ, P3 ;  /* 0x000000ff0000720c */ /* 0x000fe20001f44270 */
[-C--:B------:R-:W-:Y:S01]  /*c940*/  FMUL R124, R124, R23.reuse ;  /* 0x000000177c7c7220 */ /* 0x080fe20000400000 */
[----:B------:R-:W-:Y:S01]  /*c950*/  F2FP.F16.F32.PACK_AB R4, RZ, R4 ;  /* 0x00000004ff04723e */ /* 0x000fe200000000ff */
[----:B------:R-:W-:Y:S01]  /*c960*/  FMUL R125, R125, R23 ;  /* 0x000000177d7d7220 */ /* 0x000fe20000400000 */
[----:B------:R-:W-:Y:S01]  /*c970*/  F2FP.F16.F32.PACK_AB R3, RZ, R3 ;  /* 0x00000003ff03723e */ /* 0x000fe200000000ff */
[-C--:B------:R-:W-:Y:S01]  /*c980*/  FMUL R126, R126, R23.reuse ;  /* 0x000000177e7e7220 */ /* 0x080fe20000400000 */
[C---:B------:R-:W-:Y:S01]  /*c990*/  ISETP.GT.AND P3, PT, R0.reuse, 0x8, P3 ;  /* 0x000000080000780c */ /* 0x040fe20001f64270 */
[----:B------:R0:W-:Y:S01]  /*c9a0*/  @P1 STG.E.U16 desc[UR52][R8.64], R4 ;  /* 0x0000000408001986 */ /* 0x0001e2000c101534 */
[----:B------:R-:W-:Y:S01]  /*c9b0*/  ISETP.GT.AND P1, PT, R0, 0x8, P0 ;  /* 0x000000080000780c */ /* 0x000fe20000724270 */
[-C--:B------:R-:W-:Y:S01]  /*c9c0*/  FMUL R127, R127, R23.reuse ;  /* 0x000000177f7f7220 */ /* 0x080fe20000400000 */
[----:B------:R-:W-:Y:S01]  /*c9d0*/  LEA R6, P5, R6, R8, 0x4 ;  /* 0x0000000806067211 */ /* 0x000fe200078a20ff */
[-C--:B------:R-:W-:Y:S01]  /*c9e0*/  FMUL R128, R128, R23.reuse ;  /* 0x0000001780807220 */ /* 0x080fe20000400000 */
[----:B------:R-:W-:Y:S01]  /*c9f0*/  ISETP.GT.AND P0, PT, R2, 0x9, PT ;  /* 0x000000090200780c */ /* 0x000fe20003f04270 */
[--C-:B------:R-:W-:Y:S01]  /*ca00*/  @P2 IMAD.MOV.U32 R5, RZ, RZ, R9.reuse ;  /* 0x000000ffff052224 */ /* 0x100fe200078e0009 */
[----:B------:R-:W-:Y:S01]  /*ca10*/  F2FP.F16.F32.PACK_AB R122, RZ, R122 ;  /* 0x0000007aff7a723e */ /* 0x000fe200000000ff */
[----:B------:R-:W-:Y:S01]  /*ca20*/  IMAD.X R7, R7, 0x1, R9, P5 ;  /* 0x0000000107077824 */ /* 0x000fe200028e0609 */
[----:B------:R-:W-:Y:S01]  /*ca30*/  ISETP.GT.AND P5, PT, R0, RZ, P0 ;  /* 0x000000ff0000720c */ /* 0x000fe200007a4270 */
[----:B------:R-:W-:Y:S01]  /*ca40*/  FMUL R129, R129, R23 ;  /* 0x0000001781817220 */ /* 0x000fe20000400000 */
[----:B------:R-:W-:Y:S01]  /*ca50*/  F2FP.F16.F32.PACK_AB R123, RZ, R123 ;  /* 0x0000007bff7b723e */ /* 0x000fe200000000ff */
[--C-:B0-----:R-:W-:Y:S01]  /*ca60*/  @P2 IMAD.MOV.U32 R4, RZ, RZ, R8.reuse ;  /* 0x000000ffff042224 */ /* 0x101fe200078e0008 */
[----:B------:R-:W-:Y:S01]  /*ca70*/  F2FP.F16.F32.PACK_AB R124, RZ, R124 ;  /* 0x0000007cff7c723e */ /* 0x000fe200000000ff */
[----:B------:R-:W-:Y:S01]  /*ca80*/  FMUL R130, R130, R23 ;  /* 0x0000001782827220 */ /* 0x000fe20000400000 */
[----:B------:R-:W-:Y:S01]  /*ca90*/  F2FP.F16.F32.PACK_AB R125, RZ, R125 ;  /* 0x0000007dff7d723e */ /* 0x000fe200000000ff */
[-C--:B------:R-:W-:Y:S01]  /*caa0*/  FMUL R131, R131, R23.reuse ;  /* 0x0000001783837220 */ /* 0x080fe20000400000 */
[----:B------:R0:W-:Y:S01]  /*cab0*/  @P2 STG.E.U16 desc[UR52][R4.64+0x2], R3 ;  /* 0x0000020304002986 */ /* 0x0001e2000c101534 */
[----:B------:R-:W-:Y:S01]  /*cac0*/  ISETP.GT.AND P2, PT, R2, 0x8, PT ;  /* 0x000000080200780c */ /* 0x000fe20003f44270 */
[-C--:B------:R-:W-:Y:S01]  /*cad0*/  FMUL R132, R132, R23.reuse ;  /* 0x0000001784847220 */ /* 0x080fe20000400000 */
[----:B------:R-:W-:Y:S01]  /*cae0*/  F2FP.F16.F32.PACK_AB R126, RZ, R126 ;  /* 0x0000007eff7e723e */ /* 0x000fe200000000ff */
[----:B------:R-:W-:Y:S01]  /*caf0*/  @P1 STG.E.U16 desc[UR52][R6.64], R122 ;  /* 0x0000007a06001986 */ /* 0x000fe2000c101534 */
[C---:B------:R-:W-:Y:S01]  /*cb00*/  ISETP.GT.AND P4, PT, R0.reuse, RZ, P2 ;  /* 0x000000ff0000720c */ /* 0x040fe20001784270 */
[-C--:B------:R-:W-:Y:S01]  /*cb10*/  FMUL R133, R133, R23.reuse ;  /* 0x0000001785857220 */ /* 0x080fe20000400000 */
[----:B------:R-:W-:Y:S01]  /*cb20*/  ISETP.GT.AND P1, PT, R0, 0x8, P2 ;  /* 0x000000080000780c */ /* 0x000fe20001724270 */
[-C--:B------:R-:W-:Y:S01]  /*cb30*/  FMUL R134, R134, R23.reuse ;  /* 0x0000001786867220 */ /* 0x080fe20000400000 */
[----:B------:R-:W-:Y:S01]  /*cb40*/  ISETP.GT.AND P2, PT, R0, 0x8, P0 ;  /* 0x000000080000780c */ /* 0x000fe20000744270 */
[-C--:B------:R-:W-:Y:S01]  /*cb50*/  FMUL R135, R135, R23.reuse ;  /* 0x0000001787877220 */ /* 0x080fe20000400000 */
[----:B------:R-:W-:Y:S01]  /*cb60*/  ISETP.GT.AND P0, PT, R2, 0x11, PT ;  /* 0x000000110200780c */ /* 0x000fe20003f04270 */
[----:B0-----:R-:W-:Y:S01]  /*cb70*/  @P3 IMAD.MOV.U32 R5, RZ, RZ, R7 ;  /* 0x000000ffff053224 */ /* 0x001fe200078e0007 */
[----:B------:R-:W-:Y:S01]  /*cb80*/  @P3 MOV R4, R6 ;  /* 0x0000000600043202 */ /* 0x000fe20000000f00 */
[----:B------:R-:W-:Y:S01]  /*cb90*/  FMUL R136, R136, R23 ;  /* 0x0000001788887220 */ /* 0x000fe20000400000 */
[----:B------:R-:W-:Y:S01]  /*cba0*/  F2FP.F16.F32.PACK_AB R127, RZ, R127 ;  /* 0x0000007fff7f723e */ /* 0x000fe200000000ff */
[-C--:B------:R-:W-:Y:S01]  /*cbb0*/  FMUL R137, R137, R23.reuse ;  /* 0x0000001789897220 */ /* 0x080fe20000400000 */
[----:B------:R-:W-:Y:S01]  /*cbc0*/  F2FP.F16.F32.PACK_AB R128, RZ, R128 ;  /* 0x00000080ff80723e */ /* 0x000fe200000000ff */
[----:B------:R0:W-:Y:S01]  /*cbd0*/  @P3 STG.E.U16 desc[UR52][R4.64+0x2], R123 ;  /* 0x0000027b04003986 */ /* 0x0001e2000c101534 */
[----:B------:R-:W-:Y:S01]  /*cbe0*/  ISETP.GT.AND P3, PT, R2, 0x10, PT ;  /* 0x000000100200780c */ /* 0x000fe20003f64270 */
[----:B------:R-:W-:Y:S01]  /*cbf0*/  FMUL R138, R138, R23 ;  /* 0x000000178a8a7220 */ /* 0x000fe20000400000 */
[----:B------:R-:W-:Y:S01]  /*cc00*/  F2FP.F16.F32.PACK_AB R129, RZ, R129 ;  /* 0x00000081ff81723e */ /* 0x000fe200000000ff */
[-C--:B------:R-:W-:Y:S01]  /*cc10*/  FMUL R139, R139, R23.reuse ;  /* 0x000000178b8b7220 */ /* 0x080fe20000400000 */
[----:B------:R-:W-:Y:S01]  /*cc20*/  F2FP.F16.F32.PACK_AB R130, RZ, R130 ;  /* 0x00000082ff82723e */ /* 0x000fe200000000ff */
[----:B------:R-:W-:Y:S01]  /*cc30*/  FMUL R140, R140, R23 ;  /* 0x000000178c8c7220 */ /* 0x000fe20000400000 */
[----:B------:R-:W-:Y:S01]  /*cc40*/  F2FP.F16.F32.PACK_AB R131, RZ, R131 ;  /* 0x00000083ff83723e */ /* 0x000fe200000000ff */
[-C--:B------:R-:W-:Y:S01]  /*cc50*/  FMUL R141, R141, R23.reuse ;  /* 0x000000178d8d7220 */ /* 0x080fe20000400000 */
[----:B------:R-:W-:Y:S01]  /*cc60*/  F2FP.F16.F32.PACK_AB R132, RZ, R132 ;  /* 0x00000084ff84723e */ /* 0x000fe200000000ff */
[----:B------:R-:W-:Y:S01]  /*cc70*/  FMUL R142, R142, R23 ;  /* 0x000000178e8e7220 */ /* 0x000fe20000400000 */
[----:B------:R-:W-:Y:S01]  /*cc80*/  F2FP.F16.F32.PACK_AB R133, RZ, R133 ;  /* 0x00000085ff85723e */ /* 0x000fe200000000ff */
[----:B0-----:R-:W-:Y:S01]  /*cc90*/  @P4 IMAD.MOV.U32 R4, RZ, RZ, R8 ;  /* 0x000000ffff044224 */ /* 0x001fe200078e0008 */
[----:B------:R-:W-:Y:S01]  /*cca0*/  F2FP.F16.F32.PACK_AB R134, RZ, R134 ;  /* 0x00000086ff86723e */ /* 0x000fe200000000ff */
[--C-:B------:R-:W-:Y:S01]  /*ccb0*/  @P4 IMAD.MOV.U32 R5, RZ, RZ, R9.reuse ;  /* 0x000000ffff054224 */ /* 0x100fe200078e0009 */
[----:B------:R-:W-:Y:S01]  /*ccc0*/  F2FP.F16.F32.PACK_AB R135, RZ, R135 ;  /* 0x00000087ff87723e */ /* 0x000fe200000000ff */
[-C--:B------:R-:W-:Y:S01]  /*ccd0*/  FMUL R143, R143, R23.reuse ;  /* 0x000000178f8f7220 */ /* 0x080fe20000400000 */
[----:B------:R-:W-:Y:S01]  /*cce0*/  F2FP.F16.F32.PACK_AB R136, RZ, R136 ;  /* 0x00000088ff88723e */ /* 0x000fe200000000ff */
[-C--:B------:R-:W-:Y:S01]  /*ccf0*/  FMUL R144, R144, R23.reuse ;  /* 0x0000001790907220 */ /* 0x080fe20000400000 */
[----:B------:R0:W-:Y:S01]  /*cd00*/  @P4 STG.E.U16 desc[UR52][R4.64+0x10], R124 ;  /* 0x0000107c04004986 */ /* 0x0001e2000c101534 */
[----:B------:R-:W-:Y:S01]  /*cd10*/  ISETP.GT.AND P4, PT, R0, RZ, P3 ;  /* 0x000000ff0000720c */ /* 0x000fe20001f84270 */
        /* <DEDUP_REMOVED lines=11> */
[----:B------:R-:W-:Y:S01]  /*cdd0*/  @P5 MOV R4, R8 ;  /* 0x0000000800045202 */ /* 0x000fe20000000f00 */
[-C--:B------:R-:W-:Y:S01]  /*cde0*/  FMUL R150, R150, R23.reuse ;  /* 0x0000001796967220 */ /* 0x080fe20000400000 */
[----:B------:R-:W-:Y:S01]  /*cdf0*/  F2FP.F16.F32.PACK_AB R142, RZ, R142 ;  /* 0x0000008eff8e723e */ /* 0x000fe200000000ff */
[----:B------:R-:W-:Y:S01]  /*ce00*/  FMUL R151, R151, R23 ;  /* 0x0000001797977220 */ /* 0x000fe20000400000 */
[----:B------:R-:W-:Y:S01]  /*ce10*/  F2FP.F16.F32.PACK_AB R143, RZ, R143 ;  /* 0x0000008fff8f723e */ /* 0x000fe200000000ff */
[----:B------:R0:W-:Y:S01]  /*ce20*/  @P5 STG.E.U16 desc[UR52][R4.64+0x12], R125 ;  /* 0x0000127d04005986 */ /* 0x0001e2000c101534 */
[----:B------:R-:W-:Y:S01]  /*ce30*/  ISETP.GT.AND P5, PT, R0, RZ, P0 ;  /* 0x000000ff0000720c */ /* 0x000fe200007a4270 */
        /* <DEDUP_REMOVED lines=8> */
[----:B------:R-:W-:Y:S01]  /*cec0*/  FMUL R156, R156, R23 ;  /* 0x000000179c9c7220 */ /* 0x000fe20000400000 */
[----:B------:R-:W-:Y:S01]  /*ced0*/  F2FP.F16.F32.PACK_AB R148, RZ, R148 ;  /* 0x00000094ff94723e */ /* 0x000fe200000000ff */
[----:B0-----:R-:W-:Y:S01]  /*cee0*/  @P1 IMAD.MOV.U32 R4, RZ, RZ, R6 ;  /* 0x000000ffff041224 */ /* 0x001fe200078e0006 */
[----:B------:R-:W-:Y:S01]  /*cef0*/  F2FP.F16.F32.PACK_AB R149, RZ, R149 ;  /* 0x00000095ff95723e */ /* 0x000fe200000000ff */
[--C-:B------:R-:W-:Y:S01]  /*cf00*/  @P1 IMAD.MOV.U32 R5, RZ, RZ, R7.reuse ;  /* 0x000000ffff051224 */ /* 0x100fe200078e0007 */
[----:B------:R-:W-:Y:S01]  /*cf10*/  F2FP.F16.F32.PACK_AB R150, RZ, R150 ;  /* 0x00000096ff96723e */ /* 0x000fe200000000ff */
[----:B------:R-:W-:Y:S01]  /*cf20*/  FMUL R157, R157, R23 ;  /* 0x000000179d9d7220 */ /* 0x000fe20000400000 */
[----:B------:R-:W-:Y:S01]  /*cf30*/  F2FP.F16.F32.PACK_AB R151, RZ, R151 ;  /* 0x00000097ff97723e */ /* 0x000fe200000000ff */
[-C--:B------:R-:W-:Y:S01]  /*cf40*/  FMUL R158, R158, R23.reuse ;  /* 0x000000179e9e7220 */ /* 0x080fe20000400000 */
[----:B------:R0:W-:Y:S01]  /*cf50*/  @P1 STG.E.U16 desc[UR52][R4.64+0x10], R126 ;  /* 0x0000107e04001986 */ /* 0x0001e2000c101534 */
[----:B------:R-:W-:Y:S01]  /*cf60*/  ISETP.GT.AND P1, PT, R0, 0x8, P3 ;  /* 0x000000080000780c */ /* 0x000fe20001f24270 */
[-C--:B------:R-:W-:Y:S01]  /*cf70*/  FMUL R159, R159, R23.reuse ;  /* 0x000000179f9f7220 */ /* 0x080fe20000400000 */
[----:B------:R-:W-:Y:S01]  /*cf80*/  ISETP.GT.AND P3, PT, R2, 0x18, PT ;  /* 0x000000180200780c */ /* 0x000fe20003f64270 */
        /* <DEDUP_REMOVED lines=398> */
[----:B------:R-:W-:Y:S01]  /*e870*/  @P4 IMAD.MOV.U32 R5, RZ, RZ, R9 ;  /* 0x000000ffff054224 */ /* 0x000fe200078e0009 */
[----:B------:R-:W-:Y:S01]  /*e880*/  F2FP.F16.F32.PACK_AB R111, RZ, R111 ;  /* 0x0000006fff6f723e */ /* 0x000fe200000000ff */
[----:B------:R-:W-:Y:S01]  /*e890*/  FMUL R119, R119, R23 ;  /* 0x0000001777777220 */ /* 0x000fe20000400000 */
[----:B------:R-:W-:-:S02]  /*e8a0*/  F2FP.F16.F32.PACK_AB R112, RZ, R112 ;  /* 0x00000070ff70723e */ /* 0x000fc400000000ff */
[----:B------:R0:W-:Y:S01]  /*e8b0*/  @P4 STG.E.U16 desc[UR52][R4.64+0x70], R148 ;  /* 0x0000709404004986 */ /* 0x0001e2000c101534 */
[----:B------:R-:W-:Y:S02]  /*e8c0*/  ISETP.GT.AND P4, PT, R0, RZ, P3 ;  /* 0x000000ff0000720c */ /* 0x000fe40001f84270 */
[----:B------:R-:W-:Y:S02]  /*e8d0*/  F2FP.F16.F32.PACK_AB R113, RZ, R113 ;  /* 0x00000071ff71723e */ /* 0x000fe400000000ff */
[----:B------:R-:W-:Y:S02]  /*e8e0*/  F2FP.F16.F32.PACK_AB R114, RZ, R114 ;  /* 0x00000072ff72723e */ /* 0x000fe400000000ff */
[----:B------:R-:W-:Y:S02]  /*e8f0*/  F2FP.F16.F32.PACK_AB R115, RZ, R115 ;  /* 0x00000073ff73723e */ /* 0x000fe400000000ff */
[----:B------:R-:W-:Y:S02]  /*e900*/  F2FP.F16.F32.PACK_AB R116, RZ, R116 ;  /* 0x00000074ff74723e */ /* 0x000fe400000000ff */
[----:B------:R-:W-:Y:S01]  /*e910*/  F2FP.F16.F32.PACK_AB R117, RZ, R117 ;  /* 0x00000075ff75723e */ /* 0x000fe200000000ff */
[----:B0-----:R-:W-:Y:S01]  /*e920*/  @P5 IMAD.MOV.U32 R5, RZ, RZ, R9 ;  /* 0x000000ffff055224 */ /* 0x001fe200078e0009 */
[----:B------:R-:W-:-:S02]  /*e930*/  @P5 MOV R4, R8 ;  /* 0x0000000800045202 */ /* 0x000fc40000000f00 */
[----:B------:R-:W-:Y:S02]  /*e940*/  F2FP.F16.F32.PACK_AB R118, RZ, R118 ;  /* 0x00000076ff76723e */ /* 0x000fe400000000ff */
[----:B------:R-:W-:Y:S01]  /*e950*/  F2FP.F16.F32.PACK_AB R119, RZ, R119 ;  /* 0x00000077ff77723e */ /* 0x000fe200000000ff */
[----:B------:R0:W-:Y:S01]  /*e960*/  @P5 STG.E.U16 desc[UR52][R4.64+0x72], R149 ;  /* 0x0000729504005986 */ /* 0x0001e2000c101534 */
[----:B------:R-:W-:Y:S01]  /*e970*/  ISETP.GT.AND P5, PT, R0, RZ, P0 ;  /* 0x000000ff0000720c */ /* 0x000fe200007a4270 */
[----:B0-----:R-:W-:Y:S02]  /*e980*/  @P1 IMAD.MOV.U32 R4, RZ, RZ, R6 ;  /* 0x000000ffff041224 */ /* 0x001fe400078e0006 */
[----:B------:R-:W-:-:S05]  /*e990*/  @P1 IMAD.MOV.U32 R5, RZ, RZ, R7 ;  /* 0x000000ffff051224 */ /* 0x000fca00078e0007 */
[----:B------:R0:W-:Y:S01]  /*e9a0*/  @P1 STG.E.U16 desc[UR52][R4.64+0x70], R150 ;  /* 0x0000709604001986 */ /* 0x0001e2000c101534 */
[----:B------:R-:W-:Y:S02]  /*e9b0*/  ISETP.GT.AND P1, PT, R0, 0x8, P3 ;  /* 0x000000080000780c */ /* 0x000fe40001f24270 */
[----:B------:R-:W-:Y:S02]  /*e9c0*/  ISETP.GT.AND P3, PT, R2, 0x48, PT ;  /* 0x000000480200780c */ /* 0x000fe40003f64270 */
[----:B0-----:R-:W-:Y:S01]  /*e9d0*/  @P2 MOV R4, R6 ;  /* 0x0000000600042202 */ /* 0x001fe20000000f00 */
[----:B------:R-:W-:-:S05]  /*e9e0*/  @P2 IMAD.MOV.U32 R5, RZ, RZ, R7 ;  /* 0x000000ffff052224 */ /* 0x000fca00078e0007 */
[----:B------:R0:W-:Y:S01]  /*e9f0*/  @P2 STG.E.U16 desc[UR52][R4.64+0x72], R151 ;  /* 0x0000729704002986 */ /* 0x0001e2000c101534 */
[----:B------:R-:W-:Y:S02]  /*ea00*/  ISETP.GT.AND P2, PT, R0, 0x8, P0 ;  /* 0x000000080000780c */ /* 0x000fe40000744270 */
[----:B------:R-:W-:Y:S01]  /*ea10*/  ISETP.GT.AND P0, PT, R2, 0x49, PT ;  /* 0x000000490200780c */ /* 0x000fe20003f04270 */
[----:B0-----:R-:W-:Y:S02]  /*ea20*/  @P4 IMAD.MOV.U32 R4, RZ, RZ, R8 ;  /* 0x000000ffff044224 */ /* 0x001fe400078e0008 */
[----:B------:R-:W-:-:S05]  /*ea30*/  @P4 IMAD.MOV.U32 R5, RZ, RZ, R9 ;  /* 0x000000ffff054224 */ /* 0x000fca00078e0009 */
[----:B------:R0:W-:Y:S01]  /*ea40*/  @P4 STG.E.U16 desc[UR52][R4.64+0x80], R152 ;  /* 0x0000809804004986 */ /* 0x0001e2000c101534 */
[----:B------:R-:W-:Y:S02]  /*ea50*/  ISETP.GT.AND P4, PT, R0, RZ, P3 ;  /* 0x000000ff0000720c */ /* 0x000fe40001f84270 */
[----:B0-----:R-:W-:Y:S01]  /*ea60*/  @P5 MOV R4, R8 ;  /* 0x0000000800045202 */ /* 0x001fe20000000f00 */
[----:B------:R-:W-:-:S05]  /*ea70*/  @P5 IMAD.MOV.U32 R5, RZ, RZ, R9 ;  /* 0x000000ffff055224 */ /* 0x000fca00078e0009 */
        /* <DEDUP_REMOVED lines=235> */
[C---:B------:R-:W-:Y:S02]  /*f930*/  ISETP.GT.AND P5, PT, R0.reuse, RZ, P0 ;  /* 0x000000ff0000720c */ /* 0x040fe400007a4270 */
[----:B------:R-:W-:Y:S01]  /*f940*/  ISETP.GT.AND P0, PT, R0, 0x8, P0 ;  /* 0x000000080000780c */ /* 0x000fe20000704270 */
[----:B0-----:R-:W-:Y:S02]  /*f950*/  @P1 IMAD.MOV.U32 R4, RZ, RZ, R6 ;  /* 0x000000ffff041224 */ /* 0x001fe400078e0006 */
[----:B------:R-:W-:-:S05]  /*f960*/  @P1 IMAD.MOV.U32 R5, RZ, RZ, R7 ;  /* 0x000000ffff051224 */ /* 0x000fca00078e0007 */
[----:B------:R0:W-:Y:S01]  /*f970*/  @P1 STG.E.U16 desc[UR52][R4.64+0x150], R206 ;  /* 0x000150ce04001986 */ /* 0x0001e2000c101534 */
        /* <DEDUP_REMOVED lines=377> */
[C---:B------:R-:W-:Y:S02]  /*11110*/  ISETP.GT.AND P1, PT, R0.reuse, 0x8, P2 ;  /* 0x000000080000780c */ /* 0x040fe40001724270 */
        /* <DEDUP_REMOVED lines=22> */
[----:B------:R0:W-:Y:S02]  /*11280*/  @P2 STG.E.U16 desc[UR52][R4.64+0x2b2], R103 ;  /* 0x0002b26704002986 */ /* 0x0001e4000c101534 */
[----:B0-----:R-:W-:Y:S02]  /*11290*/  @P4 IMAD.MOV.U32 R4, RZ, RZ, R8 ;  /* 0x000000ffff044224 */ /* 0x001fe400078e0008 */
[----:B------:R-:W-:-:S05]  /*112a0*/  @P4 IMAD.MOV.U32 R5, RZ, RZ, R9 ;  /* 0x000000ffff054224 */ /* 0x000fca00078e0009 */
[----:B------:R0:W-:Y:S01]  /*112b0*/  @P4 STG.E.U16 desc[UR52][R4.64+0x2c0], R104 ;  /* 0x0002c06804004986 */ /* 0x0001e2000c101534 */
[----:B------:R-:W-:-:S04]  /*112c0*/  ISETP.GT.AND P4, PT, R2, 0x168, PT ;  /* 0x000001680200780c */ /* 0x000fc80003f84270 */
[C---:B------:R-:W-:Y:S02]  /*112d0*/  ISETP.GT.AND P2, PT, R0.reuse, RZ, P4 ;  /* 0x000000ff0000720c */ /* 0x040fe40002744270 */
[----:B------:R-:W-:Y:S02]  /*112e0*/  ISETP.GT.AND P4, PT, R0, 0x8, P4 ;  /* 0x000000080000780c */ /* 0x000fe40002784270 */
[----:B0-----:R-:W-:Y:S01]  /*112f0*/  @P5 MOV R4, R8 ;  /* 0x0000000800045202 */ /* 0x001fe20000000f00 */
[----:B------:R-:W-:-:S05]  /*11300*/  @P5 IMAD.MOV.U32 R5, RZ, RZ, R9 ;  /* 0x000000ffff055224 */ /* 0x000fca00078e0009 */
[----:B------:R0:W-:Y:S01]  /*11310*/  @P5 STG.E.U16 desc[UR52][R4.64+0x2c2], R105 ;  /* 0x0002c26904005986 */ /* 0x0001e2000c101534 */
[----:B------:R-:W-:-:S04]  /*11320*/  ISETP.GT.AND P5, PT, R2, 0x169, PT ;  /* 0x000001690200780c */ /* 0x000fc80003fa4270 */
[----:B------:R-:W-:Y:S01]  /*11330*/  ISETP.GT.AND P6, PT, R0, RZ, P5 ;  /* 0x000000ff0000720c */ /* 0x000fe20002fc4270 */
[----:B0-----:R-:W-:Y:S02]  /*11340*/  @P1 IMAD.MOV.U32 R4, RZ, RZ, R6 ;  /* 0x000000ffff041224 */ /* 0x001fe400078e0006 */
[----:B------:R-:W-:-:S10]  /*11350*/  @P1 IMAD.MOV.U32 R5, RZ, RZ, R7 ;  /* 0x000000ffff051224 */ /* 0x000fd400078e0007 */
[----:B------:R-:W-:Y:S01]  /*11360*/  @P6 IMAD.MOV.U32 R3, RZ, RZ, R9 ;  /* 0x000000ffff036224 */ /* 0x000fe200078e0009 */
[----:B------:R0:W-:Y:S01]  /*11370*/  @P1 STG.E.U16 desc[UR52][R4.64+0x2c0], R106 ;  /* 0x0002c06a04001986 */ /* 0x0001e2000c101534 */
[----:B------:R-:W-:Y:S02]  /*11380*/  ISETP.GT.AND P1, PT, R2, 0x178, PT ;  /* 0x000001780200780c */ /* 0x000fe40003f24270 */
[----:B0-----:R-:W-:Y:S01]  /*11390*/  @P0 MOV R4, R6 ;  /* 0x0000000600040202 */ /* 0x001fe20000000f00 */
[----:B------:R-:W-:-:S05]  /*113a0*/  @P0 IMAD.MOV.U32 R5, RZ, RZ, R7 ;  /* 0x000000ffff050224 */ /* 0x000fca00078e0007 */
[----:B------:R0:W-:Y:S01]  /*113b0*/  @P0 STG.E.U16 desc[UR52][R4.64+0x2c2], R107 ;  /* 0x0002c26b04000986 */ /* 0x0001e2000c101534 */
[----:B------:R-:W-:Y:S01]  /*113c0*/  ISETP.GT.AND P0, PT, R2, 0x179, PT ;  /* 0x000001790200780c */ /* 0x000fe20003f04270 */
[----:B0-----:R-:W-:Y:S02]  /*113d0*/  @P2 IMAD.MOV.U32 R4, RZ, RZ, R8 ;  /* 0x000000ffff042224 */ /* 0x001fe400078e0008 */
[----:B------:R-:W-:-:S05]  /*113e0*/  @P2 IMAD.MOV.U32 R5, RZ, RZ, R9 ;  /* 0x000000ffff052224 */ /* 0x000fca00078e0009 */
[----:B------:R-:W-:Y:S01]  /*113f0*/  @P2 STG.E.U16 desc[UR52][R4.64+0x2d0], R108 ;  /* 0x0002d06c04002986 */ /* 0x000fe2000c101534 */
[----:B------:R-:W-:Y:S02]  /*11400*/  ISETP.GT.AND P2, PT, R2, 0x171, PT ;  /* 0x000001710200780c */ /* 0x000fe40003f44270 */
[----:B------:R-:W-:-:S05]  /*11410*/  @P6 MOV R2, R8 ;  /* 0x0000000800026202 */ /* 0x000fca0000000f00 */
[----:B------:R0:W-:Y:S01]  /*11420*/  @P6 STG.E.U16 desc[UR52][R2.64+0x2d2], R109 ;  /* 0x0002d26d02006986 */ /* 0x0001e2000c101534 */
[C---:B------:R-:W-:Y:S02]  /*11430*/  ISETP.GT.AND P6, PT, R0.reuse, 0x8, P5 ;  /* 0x000000080000780c */ /* 0x040fe40002fc4270 */
[C---:B------:R-:W-:Y:S02]  /*11440*/  ISETP.GT.AND P5, PT, R0.reuse, RZ, P3 ;  /* 0x000000ff0000720c */ /* 0x040fe40001fa4270 */
[----:B------:R-:W-:Y:S01]  /*11450*/  ISETP.GT.AND P3, PT, R0, 0x8, P3 ;  /* 0x000000080000780c */ /* 0x000fe20001f64270 */
[----:B0-----:R-:W-:Y:S02]  /*11460*/  @P4 IMAD.MOV.U32 R2, RZ, RZ, R6 ;  /* 0x000000ffff024224 */ /* 0x001fe400078e0006 */
[----:B------:R-:W-:-:S05]  /*11470*/  @P4 IMAD.MOV.U32 R3, RZ, RZ, R7 ;  /* 0x000000ffff034224 */ /* 0x000fca00078e0007 */
[----:B------:R0:W-:Y:S01]  /*11480*/  @P4 STG.E.U16 desc[UR52][R2.64+0x2d0], R110 ;  /* 0x0002d06e02004986 */ /* 0x0001e2000c101534 */
[C---:B------:R-:W-:Y:S02]  /*11490*/  ISETP.GT.AND P4, PT, R0.reuse, RZ, P2 ;  /* 0x000000ff0000720c */ /* 0x040fe40001784270 */
[----:B------:R-:W-:Y:S02]  /*114a0*/  ISETP.GT.AND P2, PT, R0, 0x8, P2 ;  /* 0x000000080000780c */ /* 0x000fe40001744270 */
        /* <DEDUP_REMOVED lines=12> */
[----:B------:R0:W-:Y:S02]  /*11570*/  @P4 STG.E.U16 desc[UR52][R2.64+0x2e2], R113 ;  /* 0x0002e27102004986 */ /* 0x0001e4000c101534 */
[----:B0-----:R-:W-:Y:S02]  /*11580*/  @P3 IMAD.MOV.U32 R2, RZ, RZ, R6 ;  /* 0x000000ffff023224 */ /* 0x001fe400078e0006 */
[----:B------:R-:W-:-:S05]  /*11590*/  @P3 IMAD.MOV.U32 R3, RZ, RZ, R7 ;  /* 0x000000ffff033224 */ /* 0x000fca00078e0007 */
[----:B------:R0:W-:Y:S02]  /*115a0*/  @P3 STG.E.U16 desc[UR52][R2.64+0x2e0], R114 ;  /* 0x0002e07202003986 */ /* 0x0001e4000c101534 */
[----:B0-----:R-:W-:Y:S01]  /*115b0*/  @P2 MOV R2, R6 ;  /* 0x0000000600022202 */ /* 0x001fe20000000f00 */
[----:B------:R-:W-:-:S05]  /*115c0*/  @P2 IMAD.MOV.U32 R3, RZ, RZ, R7 ;  /* 0x000000ffff032224 */ /* 0x000fca00078e0007 */
[----:B------:R0:W-:Y:S02]  /*115d0*/  @P2 STG.E.U16 desc[UR52][R2.64+0x2e2], R115 ;  /* 0x0002e27302002986 */ /* 0x0001e4000c101534 */
[----:B0-----:R-:W-:Y:S02]  /*115e0*/  @P6 IMAD.MOV.U32 R2, RZ, RZ, R8 ;  /* 0x000000ffff026224 */ /* 0x001fe400078e0008 */
[----:B------:R-:W-:-:S05]  /*115f0*/  @P6 IMAD.MOV.U32 R3, RZ, RZ, R9 ;  /* 0x000000ffff036224 */ /* 0x000fca00078e0009 */
[----:B------:R0:W-:Y:S04]  /*11600*/  @P6 STG.E.U16 desc[UR52][R2.64+0x2f0], R116 ;  /* 0x0002f07402006986 */ /* 0x0001e8000c101534 */
[----:B------:R1:W-:Y:S01]  /*11610*/  @P5 STG.E.U16 desc[UR52][R8.64+0x2f2], R117 ;  /* 0x0002f27508005986 */ /* 0x0003e2000c101534 */
[----:B0-----:R-:W-:Y:S01]  /*11620*/  @P1 MOV R2, R6 ;  /* 0x0000000600021202 */ /* 0x001fe20000000f00 */
[----:B------:R-:W-:-:S05]  /*11630*/  @P1 IMAD.MOV.U32 R3, RZ, RZ, R7 ;  /* 0x000000ffff031224 */ /* 0x000fca00078e0007 */
[----:B------:R1:W-:Y:S04]  /*11640*/  @P1 STG.E.U16 desc[UR52][R2.64+0x2f0], R118 ;  /* 0x0002f07602001986 */ /* 0x0003e8000c101534 */
[----:B------:R1:W-:Y:S02]  /*11650*/  @P0 STG.E.U16 desc[UR52][R6.64+0x2f2], R119 ;  /* 0x0002f27706000986 */ /* 0x0003e4000c101534 */
.L_x_413:
[----:B------:R-:W-:Y:S05]  /*11660*/  BSYNC B0 ;  /* 0x0000000000007941 */ /* 0x000fea0003800000 */
.L_x_31:
[----:B-1----:R-:W-:Y:S01]  /*11670*/  IMAD.U32 R0, RZ, RZ, UR47 ;  /* 0x0000002fff007e24 */ /* 0x002fe2000f8e00ff */
[----:B------:R-:W-:Y:S01]  /*11680*/  ULDC.64 UR4, c[0x0][0x650] ;  /* 0x0001940000047ab9 */ /* 0x000fe20000000a00 */
[----:B------:R-:W-:Y:S01]  /*11690*/  IMAD.U32 R2, RZ, RZ, UR50 ;  /* 0x00000032ff027e24 */ /* 0x000fe2000f8e00ff */
[----:B------:R-:W-:Y:S01]  /*116a0*/  MOV R3, UR51 ;  /* 0x0000003300037c02 */ /* 0x000fe20008000f00 */
[----:B------:R1:W-:Y:S01]  /*116b0*/  SYNCS.ARRIVE.TRANS64.A1T0 RZ, [R0+UR42], RZ ;  /* 0x000000ff00ff79a7 */ /* 0x0003e2000810002a */
[----:B-----5:R-:W-:Y:S01]  /*116c0*/  IMAD.MOV.U32 R18, RZ, RZ, -0x1 ;  /* 0xffffffffff127424 */ /* 0x020fe200078e00ff */
[----:B------:R-:W-:Y:S02]  /*116d0*/  MOV R19, 0xffffffff ;  /* 0xffffffff00137802 */ /* 0x000fe40000000f00 */
[----:B------:R-:W-:Y:S01]  /*116e0*/  LEA R16, P0, R2, R16, 0x1 ;  /* 0x0000001002107211 */ /* 0x000fe200078008ff */
[----:B-1----:R-:W-:-:S05]  /*116f0*/  IMAD.U32 R0, RZ, RZ, UR39 ;  /* 0x00000027ff007e24 */ /* 0x002fca000f8e00ff */
[--C-:B------:R-:W-:Y:S01]  /*11700*/  LEA.HI.X R17, R2, R17, R0.reuse, 0x1, P0 ;  /* 0x0000001102117211 */ /* 0x100fe200000f0c00 */
[----:B------:R-:W-:Y:S01]  /*11710*/  IMAD.MOV.U32 R2, RZ, RZ, -0x1 ;  /* 0xffffffffff027424 */ /* 0x000fe200078e00ff */
[----:B------:R-:W-:Y:S02]  /*11720*/  ISETP.GE.U32.AND P0, PT, R16, UR4, PT ;  /* 0x0000000410007c0c */ /* 0x000fe4000bf06070 */
[----:B------:R-:W-:Y:S02]  /*11730*/  PRMT R0, RZ, 0x7610, R0 ;  /* 0x00007610ff007816 */ /* 0x000fe40000000000 */
[----:B------:R-:W-:-:S13]  /*11740*/  ISETP.GE.U32.AND.EX P0, PT, R17, UR5, PT, P0 ;  /* 0x0000000511007c0c */ /* 0x000fda000bf06100 */
[----:B------:R-:W-:Y:S05]  /*11750*/  @P0 BRA `(.L_x_414) ;  /* 0x00000004008c0947 */ /* 0x000fea0003800000 */
[----:B------:R-:W1:Y:S01]  /*11760*/  S2UR UR6, SR_CTAID.X ;  /* 0x00000000000679c3 */ /* 0x000e620000002500 */
[----:B------:R-:W-:Y:S01]  /*11770*/  ULDC.64 UR4, c[0x0][0x628] ;  /* 0x00018a0000047ab9 */ /* 0x000fe20000000a00 */
[----:B------:R-:W-:Y:S01]  /*11780*/  ULDC UR7, c[0x0][0x150] ;  /* 0x0000540000077ab9 */ /* 0x000fe20000000800 */
[----:B------:R-:W-:Y:S01]  /*11790*/  ISETP.NE.U32.AND P0, PT, RZ, UR4, PT ;  /* 0x00000004ff007c0c */ /* 0x000fe2000bf05070 */
[----:B------:R-:W-:Y:S01]  /*117a0*/  ULDC UR15, c[0x0][0x630] ;  /* 0x00018c00000f7ab9 */ /* 0x000fe20000000800 */
[C---:B------:R-:W-:Y:S01]  /*117b0*/  R2UR UR16, R16.reuse ;  /* 0x00000000101072ca */ /* 0x040fe200000e0000 */
[----:B------:R-:W-:Y:S01]  /*117c0*/  ULDC UR18, c[0x0][0x154] ;  /* 0x0000550000127ab9 */ /* 0x000fe20000000800 */
[----:B------:R-:W-:Y:S01]  /*117d0*/  ISETP.NE.AND.EX P0, PT, RZ, UR5, PT, P0 ;  /* 0x00000005ff007c0c */ /* 0x000fe2000bf05300 */
[----:B------:R-:W0:Y:S01]  /*117e0*/  S2UR UR20, SR_CTAID.Y ;  /* 0x00000000001479c3 */ /* 0x000e220000002600 */
[----:B------:R-:W-:Y:S02]  /*117f0*/  R2UR UR17, R17 ;  /* 0x00000000111172ca */ /* 0x000fe400000e0000 */
[----:B------:R-:W-:-:S02]  /*11800*/  R2UR UR12, R16 ;  /* 0x00000000100c72ca */ /* 0x000fc400000e0000 */
[----:B------:R-:W-:Y:S02]  /*11810*/  R2UR UR13, R17 ;  /* 0x00000000110d72ca */ /* 0x000fe400000e0000 */
[----:B-1----:R-:W-:-:S05]  /*11820*/  I2FP.F32.U32 R0, UR6 ;  /* 0x0000000600007c45 */ /* 0x002fca0008201000 */
[----:B------:R-:W-:-:S04]  /*11830*/  FMUL R0, R0, UR7 ;  /* 0x0000000700007c20 */ /* 0x000fc80008400000 */
[----:B------:R1:W0:Y:S01]  /*11840*/  F2I.U32.TRUNC.NTZ R2, R0 ;  /* 0x0000000000027305 */ /* 0x000222000020f000 */
[----:B------:R-:W-:Y:S05]  /*11850*/  @!P0 BRA `(.L_x_415) ;  /* 0x0000000000308947 */ /* 0x000fea0003800000 */
        /* <DEDUP_REMOVED lines=12> */
.L_x_415:
[----:B------:R-:W-:Y:S01]  /*11920*/  USHF.R.U64 UR12, UR12, UR15, UR13 ;  /* 0x0000000f0c0c7299 */ /* 0x000fe2000800120d */
[----:B01----:R-:W-:Y:S01]  /*11930*/  I2FP.F32.U32 R0, UR20 ;  /* 0x0000001400007c45 */ /* 0x003fe20008201000 */
[----:B------:R-:W-:Y:S02]  /*11940*/  USHF.R.U32.HI UR4, URZ, UR15, UR13 ;  /* 0x0000000f3f047299 */ /* 0x000fe4000801160d */
[----:B------:R-:W-:Y:S02]  /*11950*/  UIADD3 UR7, UP0, URZ, -UR12, URZ ;  /* 0x8000000c3f077290 */ /* 0x000fe4000ff1e03f */
[----:B------:R-:W-:Y:S01]  /*11960*/  FMUL R0, R0, UR18 ;  /* 0x0000001200007c20 */ /* 0x000fe20008400000 */
[----:B------:R-:W-:Y:S01]  /*11970*/  ULDC.64 UR10, c[0x0][0x620] ;  /* 0x00018800000a7ab9 */ /* 0x000fe20000000a00 */
[----:B------:R-:W-:Y:S01]  /*11980*/  UIADD3.X UR4, URZ, ~UR4, URZ, UP0, !UPT ;  /* 0x800000043f047290 */ /* 0x000fe200087fe43f */
[----:B------:R-:W-:Y:S01]  /*11990*/  UMOV UR8, UR16 ;  /* 0x0000001000087c82 */ /* 0x000fe20008000000 */
[----:B------:R-:W-:-:S02]  /*119a0*/  UMOV UR9, UR17 ;  /* 0x0000001100097c82 */ /* 0x000fc40008000000 */
[----:B------:R-:W0:Y:S01]  /*119b0*/  F2I.U32.TRUNC.NTZ R0, R0 ;  /* 0x0000000000007305 */ /* 0x000e22000020f000 */
[----:B------:R-:W-:Y:S01]  /*119c0*/  UIMAD UR4, UR4, UR10, URZ ;  /* 0x0000000a040472a4 */ /* 0x000fe2000f8e023f */
[----:B------:R-:W-:Y:S01]  /*119d0*/  R2UR UR17, R2 ;  /* 0x00000000021172ca */ /* 0x000fe200000e0000 */
[----:B------:R-:W-:Y:S02]  /*119e0*/  UIMAD.WIDE.U32 UR8, UR7, UR10, UR8 ;  /* 0x0000000a070872a5 */ /* 0x000fe4000f8e0008 */
[----:B------:R-:W-:Y:S01]  /*119f0*/  UIMAD UR7, UR7, UR11, UR4 ;  /* 0x0000000b070772a4 */ /* 0x000fe2000f8e0204 */
[----:B------:R-:W-:Y:S01]  /*11a00*/  ULDC UR23, c[0x0][0x658] ;  /* 0x0001960000177ab9 */ /* 0x000fe20000000800 */
[----:B------:R-:W-:Y:S02]  /*11a10*/  UMOV UR15, 0xffffffff ;  /* 0xffffffff000f7882 */ /* 0x000fe40000000000 */
[----:B------:R-:W-:Y:S01]  /*11a20*/  UIADD3 UR7, UR9, UR7, URZ ;  /* 0x0000000709077290 */ /* 0x000fe2000fffe03f */
[----:B------:R-:W-:Y:S01]  /*11a30*/  ULDC UR10, c[0x0][0x618] ;  /* 0x00018600000a7ab9 */ /* 0x000fe20000000800 */
[----:B------:R-:W-:Y:S01]  /*11a40*/  ULDC.64 UR4, c[0x0][0x640] ;  /* 0x0001900000047ab9 */ /* 0x000fe20000000a00 */
[----:B------:R-:W-:Y:S01]  /*11a50*/  USHF.L.U32 UR19, UR15, UR23, URZ ;  /* 0x000000170f137299 */ /* 0x000fe2000800063f */
[----:B------:R-:W-:Y:S01]  /*11a60*/  ISETP.NE.U32.AND P0, PT, RZ, UR4, PT ;  /* 0x00000004ff007c0c */ /* 0x000fe2000bf05070 */
[----:B------:R-:W-:Y:S01]  /*11a70*/  USHF.R.U64 UR15, UR8, UR10, UR7 ;  /* 0x0000000a080f7299 */ /* 0x000fe20008001207 */
[----:B0-----:R-:W-:Y:S01]  /*11a80*/  R2UR UR11, R0 ;  /* 0x00000000000b72ca */ /* 0x001fe200000e0000 */
[----:B------:R-:W-:Y:S01]  /*11a90*/  USHF.R.U32.HI UR7, URZ, UR10, UR7 ;  /* 0x0000000a3f077299 */ /* 0x000fe20008011607 */
[----:B------:R-:W-:Y:S01]  /*11aa0*/  ISETP.NE.AND.EX P0, PT, RZ, UR5, PT, P0 ;  /* 0x00000005ff007c0c */ /* 0x000fe2000bf05300 */
[----:B------:R-:W-:Y:S01]  /*11ab0*/  ULDC UR22, c[0x0][0x608] ;  /* 0x0001820000167ab9 */ /* 0x000fe20000000800 */
[----:B------:R-:W-:-:S02]  /*11ac0*/  UIADD3 UR8, -UR17, URZ, URZ ;  /* 0x0000003f11087290 */ /* 0x000fc4000fffe13f */
[----:B------:R-:W-:Y:S02]  /*11ad0*/  USHF.R.U64 UR18, UR15, UR22, UR7 ;  /* 0x000000160f127299 */ /* 0x000fe40008001207 */
[----:B------:R-:W-:Y:S01]  /*11ae0*/  USHF.R.U32.HI UR7, URZ, UR22, UR7 ;  /* 0x000000163f077299 */ /* 0x000fe20008011607 */
[----:B------:R-:W-:Y:S01]  /*11af0*/  UMOV UR16, 0x1 ;  /* 0x0000000100107882 */ /* 0x000fe20000000000 */
[----:B------:R-:W-:Y:S02]  /*11b00*/  ULDC UR21, c[0x0][0x144] ;  /* 0x0000510000157ab9 */ /* 0x000fe40000000800 */
[----:B------:R-:W-:Y:S01]  /*11b10*/  USHF.R.U64 UR17, UR18, UR23, UR7 ;  /* 0x0000001712117299 */ /* 0x000fe20008001207 */
[----:B------:R-:W-:Y:S01]  /*11b20*/  ULDC UR13, c[0x0][0x600] ;  /* 0x00018000000d7ab9 */ /* 0x000fe20000000800 */
[----:B------:R-:W-:Y:S02]  /*11b30*/  UIADD3 UR22, -UR11, URZ, URZ ;  /* 0x0000003f0b167290 */ /* 0x000fe4000fffe13f */
[----:B------:R-:W-:-:S02]  /*11b40*/  USHF.L.U32 UR16, UR16, UR23, URZ ;  /* 0x0000001710107299 */ /* 0x000fc4000800063f */
[----:B------:R-:W-:Y:S02]  /*11b50*/  USHF.R.U32.HI UR11, URZ, UR23, UR7 ;  /* 0x000000173f0b7299 */ /* 0x000fe40008011607 */
[----:B------:R-:W-:Y:S02]  /*11b60*/  UIADD3 UR14, UR13, -0x1, URZ ;  /* 0xffffffff0d0e7890 */ /* 0x000fe4000fffe03f */
[----:B------:R-:W-:Y:S02]  /*11b70*/  ULOP3.LUT UR19, URZ, UR19, URZ, 0x33, !UPT ;  /* 0x000000133f137292 */ /* 0x000fe4000f8e333f */
        /* <DEDUP_REMOVED lines=16> */
.L_x_416:
[----:B------:R-:W-:Y:S01]  /*11c80*/  UISETP.NE.AND UP0, UPT, UR38, URZ, UPT ;  /* 0x0000003f2600728c */ /* 0x000fe2000bf05270 */
[----:B------:R-:W-:Y:S01]  /*11c90*/  IMAD.MOV.U32 R0, RZ, RZ, 0x1 ;  /* 0x00000001ff007424 */ /* 0x000fe200078e00ff */
[----:B------:R-:W-:Y:S01]  /*11ca0*/  USHF.R.U64 UR4, UR10, UR24, UR11 ;  /* 0x000000180a047299 */ /* 0x000fe2000800120b */
[----:B------:R-:W-:Y:S01]  /*11cb0*/  IMAD.U32 R19, RZ, RZ, UR12 ;  /* 0x0000000cff137e24 */ /* 0x000fe2000f8e00ff */
[----:B------:R-:W-:Y:S02]  /*11cc0*/  ULOP3.LUT UR19, UR18, UR19, URZ, 0xc0, !UPT ;  /* 0x0000001312137292 */ /* 0x000fe4000f8ec03f */
[----:B------:R-:W-:Y:S02]  /*11cd0*/  UIADD3 UR5, -UR4, URZ, URZ ;  /* 0x0000003f04057290 */ /* 0x000fe4000fffe13f */
[----:B------:R-:W-:Y:S02]  /*11ce0*/  ULOP3.LUT UR14, UR15, UR14, URZ, 0xc0, !UPT ;  /* 0x0000000e0f0e7292 */ /* 0x000fe4000f8ec03f */
[----:B------:R-:W-:-:S02]  /*11cf0*/  UIMAD UR4, UR16, UR4, UR19 ;  /* 0x00000004100472a4 */ /* 0x000fc4000f8e0213 */
        /* <DEDUP_REMOVED lines=8> */
[----:B------:R-:W-:-:S07]  /*11d80*/  MOV R18, UR4 ;  /* 0x0000000400127c02 */ /* 0x000fce0008000f00 */
.L_x_414:
[----:B------:R-:W-:Y:S01]  /*11d90*/  LOP3.LUT P0, RZ, R0, 0xff, RZ, 0xc0, !PT ;  /* 0x000000ff00ff7812 */ /* 0x000fe2000780c0ff */
[----:B------:R-:W-:-:S12]  /*11da0*/  ULOP3.LUT UR45, UR45, 0x1, URZ, 0x3c, !UPT ;  /* 0x000000012d2d7892 */ /* 0x000fd8000f8e3c3f */
[----:B------:R-:W-:Y:S05]  /*11db0*/  @P0 BRA `(.L_x_417) ;  /* 0xfffffef400c40947 */ /* 0x000fea000383ffff */
[----:B------:R-:W-:Y:S05]  /*11dc0*/  EXIT ;  /* 0x000000000000794d */ /* 0x000fea0003800000 */
.L_x_12:
[----:B------:R-:W-:-:S08]  /*11dd0*/  ISETP.NE.AND P0, PT, RZ, UR8, PT ;  /* 0x00000008ff007c0c */ /* 0x000fd0000bf05270 */
[----:B-----5:R-:W0:-:S00]  /*11de0*/  USETMAXREG.DEALLOC.CTAPOOL 0x28 ;  /* 0x00000028000079c8 */ /* 0x020e0000080e0500 */
[----:B------:R-:W-:Y:S05]  /*11df0*/  @P0 EXIT ;  /* 0x000000000000094d */ /* 0x000fea0003800000 */
[----:B0-----:R-:W-:Y:S01]  /*11e00*/  LOP3.LUT P0, RZ, R0, 0xff, RZ, 0xc0, !PT ;  /* 0x000000ff00ff7812 */ /* 0x001fe2000780c0ff */
[----:B------:R-:W-:Y:S02]  /*11e10*/  IMAD.MOV.U32 R8, RZ, RZ, 0x1 ;  /* 0x00000001ff087424 */ /* 0x000fe400078e00ff */
[----:B------:R-:W-:-:S10]  /*11e20*/  IMAD.MOV.U32 R0, RZ, RZ, RZ ;  /* 0x000000ffff007224 */ /* 0x000fd400078e00ff */
[----:B------:R-:W-:Y:S05]  /*11e30*/  @!P0 BRA `(.L_x_418) ;  /* 0x0000000c00448947 */ /* 0x000fea0003800000 */
[----:B------:R-:W-:Y:S01]  /*11e40*/  LOP3.LUT P0, RZ, R4, 0x1f, RZ, 0xc0, !PT ;  /* 0x0000001f04ff7812 */ /* 0x000fe2000780c0ff */
[----:B------:R-:W-:Y:S01]  /*11e50*/  ULDC UR5, c[0x0][0x658] ;  /* 0x0001960000057ab9 */ /* 0x000fe20000000800 */
[----:B------:R-:W-:Y:S01]  /*11e60*/  UMOV UR6, 0xffffffff ;  /* 0xffffffff00067882 */ /* 0x000fe20000000000 */
[----:B------:R-:W-:Y:S01]  /*11e70*/  BSSY B0, `(.L_x_418) ;  /* 0x00000cd000007945 */ /* 0x000fe20003800000 */
[----:B------:R-:W-:Y:S01]  /*11e80*/  USHF.L.U32 UR6, UR6, UR5, URZ ;  /* 0x0000000506067299 */ /* 0x000fe2000800063f */
[C---:B------:R-:W-:Y:S01]  /*11e90*/  ISETP.NE.AND P3, PT, R3.reuse, RZ, PT ;  /* 0x000000ff0300720c */ /* 0x040fe20003f65270 */
[----:B------:R-:W-:Y:S01]  /*11ea0*/  IMAD.MOV.U32 R9, RZ, RZ, 0x1 ;  /* 0x00000001ff097424 */ /* 0x000fe200078e00ff */
[----:B------:R-:W-:Y:S01]  /*11eb0*/  ISETP.NE.OR P0, PT, R3, RZ, !P0 ;  /* 0x000000ff0300720c */ /* 0x000fe20004705670 */
[----:B------:R-:W-:Y:S01]  /*11ec0*/  IMAD.MOV.U32 R0, RZ, RZ, RZ ;  /* 0x000000ffff007224 */ /* 0x000fe200078e00ff */
[----:B------:R-:W-:Y:S01]  /*11ed0*/  MOV R8, 0x1 ;  /* 0x0000000100087802 */ /* 0x000fe20000000f00 */
[----:B------:R-:W-:Y:S01]  /*11ee0*/  ULDC UR4, c[0x0][0x600] ;  /* 0x0001800000047ab9 */ /* 0x000fe20000000800 */
[----:B------:R-:W-:Y:S01]  /*11ef0*/  UMOV UR7, 0x1 ;  /* 0x0000000100077882 */ /* 0x000fe20000000000 */
[----:B------:R-:W-:-:S02]  /*11f00*/  UIADD3 UR21, UR37, 0x1, URZ ;  /* 0x0000000125157890 */ /* 0x000fc4000fffe03f */
[----:B------:R-:W-:Y:S02]  /*11f10*/  ULOP3.LUT UR13, UR40, 0x2, URZ, 0xfc, !UPT ;  /* 0x00000002280d7892 */ /* 0x000fe4000f8efc3f */
[----:B------:R-:W-:Y:S02]  /*11f20*/  UIADD3 UR4, UR4, -0x1, URZ ;  /* 0xffffffff04047890 */ /* 0x000fe4000fffe03f */
[----:B------:R-:W-:Y:S02]  /*11f30*/  USHF.L.U32 UR5, UR7, UR5, URZ ;  /* 0x0000000507057299 */ /* 0x000fe4000800063f */
[----:B------:R-:W-:Y:S01]  /*11f40*/  ULOP3.LUT UR6, URZ, UR6, URZ, 0x33, !UPT ;  /* 0x000000063f067292 */ /* 0x000fe2000f8e333f */
[----:B------:R-:W-:-:S11]  /*11f50*/  ULDC.64 UR30, c[0x0][0x198] ;  /* 0x00006600001e7ab9 */ /* 0x000fd60000000a00 */
.L_x_430:
[----:B------:R-:W-:-:S03]  /*11f60*/  UMOV UR7, 0xffffffff ;  /* 0xffffffff00077882 */ /* 0x000fc60000000000 */
[----:B------:R-:W-:Y:S05]  /*11f70*/  BRA.DIV UR7, `(.L_x_419) ;  /* 0x0000000e07cc7947 */ /* 0x000fea000b800000 */
[----:B------:R-:W-:-:S13]  /*11f80*/  ELECT P6, URZ, PT ;  /* 0x00000000003f782f */ /* 0x000fda00038c0000 */
.L_x_441:
[----:B------:R-:W0:Y:S01]  /*11f90*/  LDC R3, c[0x0][0x28c] ;  /* 0x0000a300ff037b82 */ /* 0x000e220000000800 */
[----:B------:R-:W-:Y:S01]  /*11fa0*/  BSSY B1, `(.L_x_420) ;  /* 0x0000044000017945 */ /* 0x000fe20003800000 */
[----:B0-----:R-:W-:-:S13]  /*11fb0*/  ISETP.LT.OR P6, PT, R3, 0x1, !P6 ;  /* 0x000000010300780c */ /* 0x001fda00077c1670 */
[----:B------:R-:W-:Y:S05]  /*11fc0*/  @P6 BRA `(.L_x_421) ;  /* 0x0000000400046947 */ /* 0x000fea0003800000 */
[----:B------:R-:W-:Y:S01]  /*11fd0*/  IMAD R6, R2, 0x180, RZ ;  /* 0x0000018002067824 */ /* 0x000fe200078e02ff */
[----:B------:R-:W-:Y:S01]  /*11fe0*/  MOV R12, UR21 ;  /* 0x00000015000c7c02 */ /* 0x000fe20008000f00 */
[----:B------:R-:W-:Y:S02]  /*11ff0*/  IMAD.SHL.U32 R18, R18, 0x40, RZ ;  /* 0x0000004012127824 */ /* 0x000fe400078e00ff */
[----:B------:R-:W-:Y:S02]  /*12000*/  IMAD.MOV.U32 R11, RZ, RZ, RZ ;  /* 0x000000ffff0b7224 */ /* 0x000fe400078e00ff */
[----:B------:R-:W-:Y:S02]  /*12010*/  IMAD.MOV.U32 R2, RZ, RZ, R8 ;  /* 0x000000ffff027224 */ /* 0x000fe400078e0008 */
[----:B------:R-:W-:-:S07]  /*12020*/  IMAD.MOV.U32 R3, RZ, RZ, R0 ;  /* 0x000000ffff037224 */ /* 0x000fce00078e0000 */
.L_x_425:
[----:B------:R-:W0:Y:S01]  /*12030*/  S2R R5, SR_CgaCtaId ;  /* 0x0000000000057919 */ /* 0x000e220000008800 */
[----:B------:R-:W-:-:S04]  /*12040*/  MOV R4, 0x400 ;  /* 0x0000040000047802 */ /* 0x000fc80000000f00 */
[----:B0-----:R-:W-:Y:S02]  /*12050*/  LEA R10, R5, R4, 0x18 ;  /* 0x00000004050a7211 */ /* 0x001fe400078ec0ff */
[----:B------:R-:W-:Y:S01]  /*12060*/  SHF.L.U32 R4, R2, 0x1f, RZ ;  /* 0x0000001f02047819 */ /* 0x000fe200000006ff */
[----:B------:R-:W0:Y:S02]  /*12070*/  @!P3 LDC R5, c[0x0][0x500] ;  /* 0x00014000ff05bb82 */ /* 0x000e240000000800 */
[----:B------:R-:W-:-:S04]  /*12080*/  IMAD R7, R3, 0x8, R10 ;  /* 0x0000000803077824 */ /* 0x000fc800078e020a */
[----:B------:R-:W1:Y:S02]  /*12090*/  SYNCS.PHASECHK.TRANS64.TRYWAIT P1, [R7+URZ+0x10], R4 ;  /* 0x00001004070075a7 */ /* 0x000e64000802017f */
[----:B-1----:R-:W-:Y:S05]  /*120a0*/  @!P1 BRA `(.L_x_422) ;  /* 0x0000000c00a09947 */ /* 0x002fea0003800000 */
.L_x_442:
[----:B------:R-:W-:Y:S01]  /*120b0*/  UPRMT UR7, UR13, 0x9910, URZ ;  /* 0x000099100d077896 */ /* 0x000fe2000800003f */
[----:B0-----:R0:W-:Y:S03]  /*120c0*/  @!P3 SYNCS.ARRIVE.TRANS64 RZ, [R7+URZ], R5 ;  /* 0x0000000507ffb9a7 */ /* 0x0011e6000800003f */
[----:B------:R-:W-:-:S06]  /*120d0*/  UISETP.NE.AND UP0, UPT, UR7, 0x2, UPT ;  /* 0x000000020700788c */ /* 0x000fcc000bf05270 */
[----:B------:R-:W-:-:S13]  /*120e0*/  PLOP3.LUT P1, PT, PT, PT, UP0, 0x80, 0x0 ;  /* 0x000000000000781c */ /* 0x000fda0003f2f008 */
[----:B0-----:R-:W-:Y:S05]  /*120f0*/  @P1 BRA `(.L_x_423) ;  /* 0x0000000000041947 */ /* 0x001fea0003800000 */
[----:B------:R-:W-:Y:S01]  /*12100*/  BPT.TRAP 0x1 ;  /* 0x000000040000795c */ /* 0x000fe20000300000 */
.L_x_423:
[----:B------:R-:W-:Y:S05]  /*12110*/  @P0 BRA `(.L_x_424) ;  /* 0x0000000000040947 */ /* 0x000fea0003800000 */
[----:B------:R-:W-:Y:S01]  /*12120*/  BPT.TRAP 0x1 ;  /* 0x000000040000795c */ /* 0x000fe20000300000 */
.L_x_424:
[C---:B-1----:R-:W-:Y:S01]  /*12130*/  LEA R4, R3.reuse, R10, 0xe ;  /* 0x0000000a03047211 */ /* 0x042fe200078e70ff */
[----:B------:R-:W-:Y:S01]  /*12140*/  IMAD R10, R3, 0x18000, R10 ;  /* 0x00018000030a7824 */ /* 0x000fe200078e020a */
[----:B------:R-:W-:Y:S01]  /*12150*/  R2UR UR34, R11 ;  /* 0x000000000b2272ca */ /* 0x000fe200000e0000 */
[----:B------:R-:W-:Y:S01]  /*12160*/  VIADD R12, R12, 0xffffffff ;  /* 0xffffffff0c0c7836 */ /* 0x000fe20000000000 */
[----:B------:R-:W-:Y:S01]  /*12170*/  R2UR UR24, R4 ;  /* 0x00000000041872ca */ /* 0x000fe200000e0000 */
[----:B------:R-:W-:Y:S01]  /*12180*/  UIADD3 UR14, UP0, UR30, 0xf0, URZ ;  /* 0x000000f01e0e7890 */ /* 0x000fe2000ff1e03f */
[----:B------:R-:W-:Y:S01]  /*12190*/  R2UR UR8, R10 ;  /* 0x000000000a0872ca */ /* 0x000fe200000e0000 */
[----:B------:R-:W-:Y:S01]  /*121a0*/  UIADD3 UR42, UP1, UR30, 0x1f0, URZ ;  /* 0x000001f01e2a7890 */ /* 0x000fe2000ff3e03f */
[----:B------:R-:W-:Y:S01]  /*121b0*/  R2UR UR33, R7 ;  /* 0x00000000072172ca */ /* 0x000fe200000e0000 */
[----:B------:R-:W-:Y:S01]  /*121c0*/  UIADD3.X UR15, URZ, UR31, URZ, UP0, !UPT ;  /* 0x0000001f3f0f7290 */ /* 0x000fe200087fe43f */
[----:B------:R-:W-:Y:S01]  /*121d0*/  R2UR UR36, R19 ;  /* 0x00000000132472ca */ /* 0x000fe200000e0000 */
[----:B------:R-:W-:Y:S01]  /*121e0*/  UIADD3.X UR43, URZ, UR31, URZ, UP1, !UPT ;  /* 0x0000001f3f2b7290 */ /* 0x000fe20008ffe43f */
[----:B------:R-:W-:Y:S01]  /*121f0*/  R2UR UR35, R18 ;  /* 0x00000000122372ca */ /* 0x000fe200000e0000 */
[----:B------:R-:W-:Y:S01]  /*12200*/  VIADD R3, R3, 0x1 ;  /* 0x0000000103037836 */ /* 0x000fe20000000000 */
[----:B------:R-:W-:Y:S01]  /*12210*/  R2UR UR19, R6 ;  /* 0x00000000061372ca */ /* 0x000fe200000e0000 */
[----:B------:R-:W-:Y:S01]  /*12220*/  UIADD3 UR26, UR34, 0x40, URZ ;  /* 0x00000040221a7890 */ /* 0x000fe2000fffe03f */
[----:B------:R-:W-:Y:S01]  /*12230*/  ISETP.GT.AND P2, PT, R12, 0x1, PT ;  /* 0x000000010c00780c */ /* 0x000fe20003f44270 */
[----:B------:R-:W-:Y:S01]  /*12240*/  UIADD3 UR32, UR24, 0x100, URZ ;  /* 0x0000010018207890 */ /* 0x000fe2000fffe03f */
[----:B------:R-:W-:Y:S01]  /*12250*/  ISETP.NE.AND P1, PT, R3, 0x2, PT ;  /* 0x000000020300780c */ /* 0x000fe20003f25270 */
[----:B------:R-:W-:Y:S01]  /*12260*/  UIADD3 UR24, UR24, 0x2100, URZ ;  /* 0x0000210018187890 */ /* 0x000fe2000fffe03f */
[----:B------:R-:W-:Y:S01]  /*12270*/  VIADD R11, R11, 0x80 ;  /* 0x000000800b0b7836 */ /* 0x000fe20000000000 */
[----:B------:R-:W-:Y:S01]  /*12280*/  UIADD3 UR16, UR8, 0x8100, URZ ;  /* 0x0000810008107890 */ /* 0x000fe2000fffe03f */
[----:B------:R-:W-:Y:S01]  /*12290*/  SEL R5, RZ, 0x1, P1 ;  /* 0x00000001ff057807 */ /* 0x000fe20000800000 */
[----:B------:R-:W-:Y:S01]  /*122a0*/  UIADD3 UR8, UR8, 0x14100, URZ ;  /* 0x0001410008087890 */ /* 0x000fe2000fffe03f */
[----:B------:R-:W-:Y:S01]  /*122b0*/  SEL R3, R3, RZ, P1 ;  /* 0x000000ff03037207 */ /* 0x000fe20000800000 */
[----:B------:R-:W-:Y:S01]  /*122c0*/  UMOV UR22, 0x0 ;  /* 0x0000000000167882 */ /* 0x000fe20000000000 */
[----:B------:R-:W-:Y:S01]  /*122d0*/  UMOV UR23, 0x10000000 ;  /* 0x1000000000177882 */ /* 0x000fe20000000000 */
[----:B------:R-:W-:Y:S01]  /*122e0*/  UMOV UR25, UR33 ;  /* 0x0000002100197c82 */ /* 0x000fe20008000000 */
[----:B------:R-:W-:Y:S01]  /*122f0*/  UMOV UR28, UR36 ;  /* 0x00000024001c7c82 */ /* 0x000fe20008000000 */
[----:B------:R-:W-:Y:S01]  /*12300*/  UMOV UR27, UR35 ;  /* 0x00000023001b7c82 */ /* 0x000fe20008000000 */
[----:B------:R-:W-:Y:S01]  /*12310*/  UMOV UR17, UR33 ;  /* 0x0000002100117c82 */ /* 0x000fe20008000000 */
[----:B------:R-:W-:Y:S01]  /*12320*/  UMOV UR18, UR34 ;  /* 0x0000002200127c82 */ /* 0x000fe20008000000 */
[----:B------:R-:W-:Y:S01]  /*12330*/  UMOV UR20, UR36 ;  /* 0x0000002400147c82 */ /* 0x000fe20008000000 */
[----:B------:R0:W-:Y:S01]  /*12340*/  UTMALDG.3D [UR32], [UR14], desc[UR22] ;  /* 0x000016200e0075b4 */ /* 0x0001e20008011000 */
[----:B------:R-:W-:Y:S01]  /*12350*/  UMOV UR9, UR33 ;  /* 0x0000002100097c82 */ /* 0x000fe20008000000 */
[----:B------:R-:W-:Y:S01]  /*12360*/  UMOV UR11, UR19 ;  /* 0x00000013000b7c82 */ /* 0x000fe20008000000 */
[----:B------:R-:W-:Y:S01]  /*12370*/  UMOV UR12, UR36 ;  /* 0x00000024000c7c82 */ /* 0x000fe20008000000 */
[----:B------:R-:W-:Y:S01]  /*12380*/  UMOV UR10, UR26 ;  /* 0x0000001a000a7c82 */ /* 0x000fe20008000000 */
[----:B------:R-:W-:Y:S01]  /*12390*/  LOP3.LUT R2, R2, R5, RZ, 0x3c, !PT ;  /* 0x0000000502027212 */ /* 0x000fe200078e3cff */
[----:B------:R0:W-:Y:S01]  /*123a0*/  UTMALDG.3D [UR24], [UR14], desc[UR22] ;  /* 0x000016180e0075b4 */ /* 0x0001e20008011000 */
[----:B------:R0:W-:Y:S01]  /*123b0*/  UTMALDG.3D [UR16], [UR42], desc[UR22] ;  /* 0x000016102a0075b4 */ /* 0x0001e20008011000 */
[----:B------:R0:W-:Y:S02]  /*123c0*/  UTMALDG.3D [UR8], [UR42], desc[UR22] ;  /* 0x000016082a0075b4 */ /* 0x0001e40008011000 */
[----:B0-----:R-:W-:Y:S05]  /*123d0*/  @P2 BRA `(.L_x_425) ;  /* 0xfffffffc00142947 */ /* 0x001fea000383ffff */
.L_x_421:
[----:B------:R-:W-:Y:S05]  /*123e0*/  BSYNC B1 ;  /* 0x0000000000017941 */ /* 0x000fea0003800000 */
.L_x_420:
[----:B------:R-:W-:Y:S01]  /*123f0*/  LOP3.LUT P4, RZ, R9, 0xff, RZ, 0xc0, !PT ;  /* 0x000000ff09ff7812 */ /* 0x000fe2000788c0ff */
[----:B------:R-:W-:Y:S01]  /*12400*/  ULDC.64 UR8, c[0x0][0x650] ;  /* 0x0001940000087ab9 */ /* 0x000fe20000000a00 */
[----:B------:R-:W-:Y:S01]  /*12410*/  IADD3 R0, R0, UR37, RZ ;  /* 0x0000002500007c10 */ /* 0x000fe2000fffe0ff */
[----:B------:R-:W-:Y:S01]  /*12420*/  BSSY B1, `(.L_x_426) ;  /* 0x000006f000017945 */ /* 0x000fe20003800000 */
[----:B------:R-:W-:Y:S01]  /*12430*/  IMAD.MOV.U32 R18, RZ, RZ, -0x1 ;  /* 0xffffffffff127424 */ /* 0x000fe200078e00ff */
[----:B------:R-:W-:Y:S02]  /*12440*/  MOV R19, 0xffffffff ;  /* 0xffffffff00137802 */ /* 0x000fe40000000f00 */
[C---:B------:R-:W-:Y:S02]  /*12450*/  ISETP.GT.U32.AND P1, PT, R0.reuse, 0x1, PT ;  /* 0x000000010000780c */ /* 0x040fe40003f24070 */
[----:B------:R-:W-:Y:S02]  /*12460*/  SHF.R.U32.HI R2, RZ, 0x1, R0 ;  /* 0x00000001ff027819 */ /* 0x000fe40000011600 */
[----:B------:R-:W-:-:S02]  /*12470*/  LOP3.LUT R0, R0, 0x1, RZ, 0xc0, !PT ;  /* 0x0000000100007812 */ /* 0x000fc400078ec0ff */
[----:B------:R-:W0:Y:S01]  /*12480*/  @P4 S2R R4, SR_CgaCtaId ;  /* 0x0000000000044919 */ /* 0x000e220000008800 */
[----:B------:R-:W-:Y:S02]  /*12490*/  @P4 MOV R3, 0x400 ;  /* 0x0000040000034802 */ /* 0x000fe40000000f00 */
[----:B------:R-:W-:Y:S02]  /*124a0*/  LOP3.LUT R2, R2, 0x1, RZ, 0xc0, !PT ;  /* 0x0000000102027812 */ /* 0x000fe400078ec0ff */
[----:B------:R-:W-:Y:S02]  /*124b0*/  PRMT R9, RZ, 0x7610, R9 ;  /* 0x00007610ff097816 */ /* 0x000fe40000000009 */
[----:B------:R-:W-:Y:S02]  /*124c0*/  ISETP.NE.U32.AND P2, PT, R2, 0x1, PT ;  /* 0x000000010200780c */ /* 0x000fe40003f45070 */
[----:B0-----:R-:W-:Y:S01]  /*124d0*/  @P4 LEA R3, R4, R3, 0x18 ;  /* 0x0000000304034211 */ /* 0x001fe200078ec0ff */
[----:B------:R-:W-:-:S03]  /*124e0*/  IMAD.U32 R4, RZ, RZ, UR37 ;  /* 0x00000025ff047e24 */ /* 0x000fc6000f8e00ff */
[----:B------:R0:W-:Y:S01]  /*124f0*/  @P4 SYNCS.ARRIVE.TRANS64.A1T0 RZ, [R3+URZ+0x58], RZ ;  /* 0x000058ff03ff49a7 */ /* 0x0001e2000810003f */
[----:B------:R-:W-:Y:S02]  /*12500*/  IADD3 R16, P4, R16, UR50, RZ ;  /* 0x0000003210107c10 */ /* 0x000fe4000ff9e0ff */
[----:B------:R-:W-:Y:S02]  /*12510*/  ISETP.LT.U32.AND P1, PT, R4, 0x2, P1 ;  /* 0x000000020400780c */ /* 0x000fe40000f21070 */
[----:B------:R-:W-:Y:S02]  /*12520*/  IADD3.X R17, R17, UR39, RZ, P4, !PT ;  /* 0x0000002711117c10 */ /* 0x000fe4000a7fe4ff */
[----:B------:R-:W-:Y:S02]  /*12530*/  ISETP.GE.U32.AND P4, PT, R16, UR8, PT ;  /* 0x0000000810007c0c */ /* 0x000fe4000bf86070 */
[----:B0-----:R-:W-:Y:S02]  /*12540*/  SEL R3, RZ, 0x1, !P1 ;  /* 0x00000001ff037807 */ /* 0x001fe40004800000 */
[----:B------:R-:W-:-:S02]  /*12550*/  ISETP.GE.U32.AND.EX P1, PT, R17, UR9, PT, P4 ;  /* 0x0000000911007c0c */ /* 0x000fc4000bf26140 */
[----:B------:R-:W-:-:S04]  /*12560*/  ISETP.GT.U32.AND P2, PT, R4, 0x1, !P2 ;  /* 0x000000010400780c */ /* 0x000fc80005744070 */
[----:B------:R-:W-:-:S04]  /*12570*/  SEL R2, RZ, 0x1, !P2 ;  /* 0x00000001ff027807 */ /* 0x000fc80005000000 */
[--C-:B------:R-:W-:Y:S01]  /*12580*/  LOP3.LUT R8, R2, R8, R3.reuse, 0x96, !PT ;  /* 0x0000000802087212 */ /* 0x100fe200078e9603 */
[----:B------:R-:W-:Y:S01]  /*12590*/  IMAD.MOV.U32 R2, RZ, RZ, -0x1 ;  /* 0xffffffffff027424 */ /* 0x000fe200078e00ff */
[----:B------:R-:W-:Y:S01]  /*125a0*/  PRMT R3, RZ, 0x7610, R3 ;  /* 0x00007610ff037816 */ /* 0x000fe20000000003 */
[----:B------:R-:W-:Y:S06]  /*125b0*/  @P1 BRA `(.L_x_427) ;  /* 0x0000000400541947 */ /* 0x000fec0003800000 */
[----:B------:R-:W0:Y:S01]  /*125c0*/  S2UR UR7, SR_CTAID.X ;  /* 0x00000000000779c3 */ /* 0x000e220000002500 */
[----:B------:R-:W-:Y:S01]  /*125d0*/  ULDC.64 UR8, c[0x0][0x628] ;  /* 0x00018a0000087ab9 */ /* 0x000fe20000000a00 */
[----:B------:R-:W-:Y:S01]  /*125e0*/  ULDC UR10, c[0x0][0x150] ;  /* 0x00005400000a7ab9 */ /* 0x000fe20000000800 */
[----:B------:R-:W-:Y:S01]  /*125f0*/  ISETP.NE.U32.AND P1, PT, RZ, UR8, PT ;  /* 0x00000008ff007c0c */ /* 0x000fe2000bf25070 */
[----:B------:R-:W-:Y:S01]  /*12600*/  ULDC UR11, c[0x0][0x630] ;  /* 0x00018c00000b7ab9 */ /* 0x000fe20000000800 */
[----:B------:R-:W-:Y:S01]  /*12610*/  ULDC UR14, c[0x0][0x154] ;  /* 0x00005500000e7ab9 */ /* 0x000fe20000000800 */
[----:B------:R-:W-:Y:S01]  /*12620*/  IMAD.MOV.U32 R2, RZ, RZ, R16 ;  /* 0x000000ffff027224 */ /* 0x000fe200078e0010 */
[----:B------:R-:W-:Y:S01]  /*12630*/  ISETP.NE.AND.EX P1, PT, RZ, UR9, PT, P1 ;  /* 0x00000009ff007c0c */ /* 0x000fe2000bf25310 */
[----:B------:R-:W1:Y:S01]  /*12640*/  S2UR UR12, SR_CTAID.Y ;  /* 0x00000000000c79c3 */ /* 0x000e620000002600 */
[----:B0-----:R-:W-:-:S05]  /*12650*/  I2FP.F32.U32 R3, UR7 ;  /* 0x0000000700037c45 */ /* 0x001fca0008201000 */
[----:B------:R-:W-:Y:S01]  /*12660*/  FMUL R10, R3, UR10 ;  /* 0x0000000a030a7c20 */ /* 0x000fe20008400000 */
[----:B------:R-:W-:-:S05]  /*12670*/  IMAD.MOV.U32 R3, RZ, RZ, R17 ;  /* 0x000000ffff037224 */ /* 0x000fca00078e0011 */
[----:B------:R-:W-:Y:S05]  /*12680*/  @!P1 BRA `(.L_x_428) ;  /* 0x0000000000289947 */ /* 0x000fea0003800000 */
[----:B------:R-:W-:Y:S02]  /*12690*/  ULDC UR10, c[0x0][0x634] ;  /* 0x00018d00000a7ab9 */ /* 0x000fe40000000800 */
[----:B------:R-:W-:-:S05]  /*126a0*/  IADD3 R7, P1, R16, UR10, RZ ;  /* 0x0000000a10077c10 */ /* 0x000fca000ff3e0ff */
[----:B------:R-:W-:-:S04]  /*126b0*/  IMAD.X R11, RZ, RZ, R17, P1 ;  /* 0x000000ffff0b7224 */ /* 0x000fc800008e0611 */
[----:B------:R-:W-:-:S04]  /*126c0*/  IMAD.WIDE.U32 R4, R11, UR8, RZ ;  /* 0x000000080b047c25 */ /* 0x000fc8000f8e00ff */
[----:B------:R-:W-:-:S04]  /*126d0*/  IMAD.WIDE.U32 R4, P1, R7, UR9, R4 ;  /* 0x0000000907047c25 */ /* 0x000fc8000f820004 */
[----:B------:R-:W-:Y:S01]  /*126e0*/  IMAD.WIDE.U32 R6, R7, UR8, RZ ;  /* 0x0000000807067c25 */ /* 0x000fe2000f8e00ff */
[----:B------:R-:W-:-:S03]  /*126f0*/  IADD3.X R3, RZ, RZ, RZ, P1, !PT ;  /* 0x000000ffff037210 */ /* 0x000fc60000ffe4ff */
[----:B------:R-:W-:Y:S01]  /*12700*/  IMAD.MOV.U32 R2, RZ, RZ, R5 ;  /* 0x000000ffff027224 */ /* 0x000fe200078e0005 */
[----:B------:R-:W-:-:S05]  /*12710*/  IADD3 RZ, P1, R7, R4, RZ ;  /* 0x0000000407ff7210 */ /* 0x000fca0007f3e0ff */
[----:B------:R-:W-:-:S08]  /*12720*/  IMAD.WIDE.U32.X R2, R11, UR9, R2, P1 ;  /* 0x000000090b027c25 */ /* 0x000fd000088e0402 */
.L_x_428:
[--C-:B------:R-:W-:Y:S01]  /*12730*/  SHF.R.U64 R19, R2, UR11, R3.reuse ;  /* 0x0000000b02137c19 */ /* 0x100fe20008001203 */
[----:B------:R-:W0:Y:S01]  /*12740*/  F2I.U32.TRUNC.NTZ R10, R10 ;  /* 0x0000000a000a7305 */ /* 0x000e22000020f000 */
[----:B------:R-:W-:Y:S01]  /*12750*/  SHF.R.U32.HI R2, RZ, UR11, R3 ;  /* 0x0000000bff027c19 */ /* 0x000fe20008011603 */
[----:B------:R-:W-:Y:S01]  /*12760*/  ULDC.64 UR8, c[0x0][0x620] ;  /* 0x0001880000087ab9 */ /* 0x000fe20000000a00 */
[----:B------:R-:W-:Y:S01]  /*12770*/  IADD3 R5, P1, RZ, -R19, RZ ;  /* 0x80000013ff057210 */ /* 0x000fe20007f3e0ff */
[----:B------:R-:W2:Y:S01]  /*12780*/  LDC R15, c[0x0][0x610] ;  /* 0x00018400ff0f7b82 */ /* 0x000ea20000000800 */
[----:B-1----:R-:W-:Y:S01]  /*12790*/  I2FP.F32.U32 R4, UR12 ;  /* 0x0000000c00047c45 */ /* 0x002fe20008201000 */
[----:B------:R-:W-:Y:S01]  /*127a0*/  ULDC UR11, c[0x0][0x658] ;  /* 0x00019600000b7ab9 */ /* 0x000fe20000000800 */
[----:B------:R-:W-:Y:S01]  /*127b0*/  ULDC UR16, c[0x0][0x648] ;  /* 0x0001920000107ab9 */ /* 0x000fe20000000800 */
[----:B------:R-:W-:Y:S02]  /*127c0*/  IMAD.X R2, RZ, RZ, ~R2, P1 ;  /* 0x000000ffff027224 */ /* 0x000fe400008e0e02 */
[----:B------:R-:W-:Y:S01]  /*127d0*/  FMUL R6, R4, UR14 ;  /* 0x0000000e04067c20 */ /* 0x000fe20008400000 */
[----:B------:R-:W-:Y:S01]  /*127e0*/  ULDC.64 UR14, c[0x0][0x640] ;  /* 0x00019000000e7ab9 */ /* 0x000fe20000000a00 */
[----:B------:R-:W-:Y:S01]  /*127f0*/  IMAD R4, R2, UR8, RZ ;  /* 0x0000000802047c24 */ /* 0x000fe2000f8e02ff */
[----:B------:R-:W-:Y:S01]  /*12800*/  ISETP.NE.U32.AND P1, PT, RZ, UR14, PT ;  /* 0x0000000eff007c0c */ /* 0x000fe2000bf25070 */
[C---:B------:R-:W-:Y:S01]  /*12810*/  IMAD.WIDE.U32 R2, R5.reuse, UR8, R16 ;  /* 0x0000000805027c25 */ /* 0x040fe2000f8e0010 */
[----:B0-----:R-:W-:Y:S01]  /*12820*/  R2UR UR8, R10 ;  /* 0x000000000a0872ca */ /* 0x001fe200000e0000 */
[----:B------:R-:W0:Y:S01]  /*12830*/  F2I.U32.TRUNC.NTZ R6, R6 ;  /* 0x0000000600067305 */ /* 0x000e22000020f000 */
[----:B------:R-:W-:Y:S01]  /*12840*/  ISETP.NE.AND.EX P1, PT, RZ, UR15, PT, P1 ;  /* 0x0000000fff007c0c */ /* 0x000fe2000bf25310 */
[----:B------:R-:W-:Y:S01]  /*12850*/  IMAD R5, R5, UR9, R4 ;  /* 0x0000000905057c24 */ /* 0x000fe2000f8e0204 */
[----:B------:R-:W-:-:S03]  /*12860*/  ULDC UR9, c[0x0][0x618] ;  /* 0x0001860000097ab9 */ /* 0x000fc60000000800 */
[----:B------:R-:W-:-:S05]  /*12870*/  IMAD.IADD R3, R3, 0x1, R5 ;  /* 0x0000000103037824 */ /* 0x000fca00078e0205 */
[--C-:B------:R-:W-:Y:S02]  /*12880*/  SHF.R.U64 R10, R2, UR9, R3.reuse ;  /* 0x00000009020a7c19 */ /* 0x100fe40008001203 */
[----:B------:R-:W-:Y:S01]  /*12890*/  SHF.R.U32.HI R3, RZ, UR9, R3 ;  /* 0x00000009ff037c19 */ /* 0x000fe20008011603 */
[----:B------:R-:W-:Y:S01]  /*128a0*/  ULDC UR9, c[0x0][0x608] ;  /* 0x0001820000097ab9 */ /* 0x000fe20000000800 */
[----:B0-----:R-:W-:Y:S02]  /*128b0*/  R2UR UR10, R6 ;  /* 0x00000000060a72ca */ /* 0x001fe400000e0000 */
[--C-:B------:R-:W-:Y:S02]  /*128c0*/  SHF.R.U64 R12, R10, UR9, R3.reuse ;  /* 0x000000090a0c7c19 */ /* 0x100fe40008001203 */
[----:B------:R-:W-:Y:S01]  /*128d0*/  SHF.R.U32.HI R3, RZ, UR9, R3 ;  /* 0x00000009ff037c19 */ /* 0x000fe20008011603 */
[----:B------:R-:W-:-:S03]  /*128e0*/  UIADD3 UR9, -UR8, URZ, URZ ;  /* 0x0000003f08097290 */ /* 0x000fc6000fffe13f */
[--C-:B------:R-:W-:Y:S01]  /*128f0*/  SHF.R.U64 R13, R12, UR11, R3.reuse ;  /* 0x0000000b0c0d7c19 */ /* 0x100fe20008001203 */
[----:B------:R-:W-:Y:S01]  /*12900*/  ULDC UR8, c[0x0][0x144] ;  /* 0x0000510000087ab9 */ /* 0x000fe20000000800 */
[----:B------:R-:W-:Y:S02]  /*12910*/  SHF.R.U32.HI R3, RZ, UR11, R3 ;  /* 0x0000000bff037c19 */ /* 0x000fe40008011603 */
[----:B------:R-:W-:Y:S01]  /*12920*/  MOV R2, R13 ;  /* 0x0000000d00027202 */ /* 0x000fe20000000f00 */
[----:B------:R-:W-:Y:S06]  /*12930*/  @!P1 BRA `(.L_x_429) ;  /* 0x0000000000289947 */ /* 0x000fec0003800000 */
[----:B------:R-:W-:Y:S02]  /*12940*/  ULDC UR11, c[0x0][0x64c] ;  /* 0x00019300000b7ab9 */ /* 0x000fe40000000800 */
[----:B------:R-:W-:-:S05]  /*12950*/  IADD3 R7, P1, R13, UR11, RZ ;  /* 0x0000000b0d077c10 */ /* 0x000fca000ff3e0ff */
[----:B------:R-:W-:-:S04]  /*12960*/  IMAD.X R11, RZ, RZ, R3, P1 ;  /* 0x000000ffff0b7224 */ /* 0x000fc800008e0603 */
[----:B------:R-:W-:-:S04]  /*12970*/  IMAD.WIDE.U32 R4, R11, UR14, RZ ;  /* 0x0000000e0b047c25 */ /* 0x000fc8000f8e00ff */
[----:B------:R-:W-:-:S04]  /*12980*/  IMAD.WIDE.U32 R4, P1, R7, UR15, R4 ;  /* 0x0000000f07047c25 */ /* 0x000fc8000f820004 */
[----:B------:R-:W-:-:S04]  /*12990*/  IMAD.WIDE.U32 R6, R7, UR14, RZ ;  /* 0x0000000e07067c25 */ /* 0x000fc8000f8e00ff */
[----:B------:R-:W-:Y:S01]  /*129a0*/  IMAD.X R3, RZ, RZ, RZ, P1 ;  /* 0x000000ffff037224 */ /* 0x000fe200008e06ff */
[----:B------:R-:W-:Y:S01]  /*129b0*/  IADD3 RZ, P1, R7, R4, RZ ;  /* 0x0000000407ff7210 */ /* 0x000fe20007f3e0ff */
[----:B------:R-:W-:-:S04]  /*129c0*/  IMAD.MOV.U32 R2, RZ, RZ, R5 ;  /* 0x000000ffff027224 */ /* 0x000fc800078e0005 */
[----:B------:R-:W-:-:S08]  /*129d0*/  IMAD.WIDE.U32.X R2, R11, UR15, R2, P1 ;  /* 0x0000000f0b027c25 */ /* 0x000fd000088e0402 */
.L_x_429:
[----:B------:R-:W-:Y:S01]  /*129e0*/  UISETP.NE.AND UP0, UPT, UR38, URZ, UPT ;  /* 0x0000003f2600728c */ /* 0x000fe2000bf05270 */
[----:B------:R-:W-:Y:S01]  /*129f0*/  SHF.R.U64 R3, R2, UR16, R3 ;  /* 0x0000001002037c19 */ /* 0x000fe20008001203 */
[----:B------:R-:W-:Y:S01]  /*12a00*/  UIADD3 UR10, -UR10, URZ, URZ ;  /* 0x0000003f0a0a7290 */ /* 0x000fe2000fffe13f */
[----:B------:R-:W-:Y:S01]  /*12a10*/  LOP3.LUT R2, R12, UR6, RZ, 0xc0, !PT ;  /* 0x000000060c027c12 */ /* 0x000fe2000f8ec0ff */
[----:B------:R-:W-:Y:S01]  /*12a20*/  UIMAD UR7, UR8, UR9, UR7 ;  /* 0x00000009080772a4 */ /* 0x000fe2000f8e0207 */
[C---:B------:R-:W-:Y:S02]  /*12a30*/  IADD3 R4, -R3.reuse, RZ, RZ ;  /* 0x000000ff03047210 */ /* 0x040fe40007ffe1ff */
[----:B------:R-:W-:Y:S01]  /*12a40*/  ULDC UR8, c[0x0][0x148] ;  /* 0x0000520000087ab9 */ /* 0x000fe20000000800 */
[----:B------:R-:W-:Y:S01]  /*12a50*/  IMAD R18, R3, UR5, R2 ;  /* 0x0000000503127c24 */ /* 0x000fe2000f8e0202 */
[----:B------:R-:W-:Y:S01]  /*12a60*/  LOP3.LUT R5, R10, UR4, RZ, 0xc0, !PT ;  /* 0x000000040a057c12 */ /* 0x000fe2000f8ec0ff */
[----:B------:R-:W-:Y:S01]  /*12a70*/  IMAD.MOV.U32 R3, RZ, RZ, 0x1 ;  /* 0x00000001ff037424 */ /* 0x000fe200078e00ff */
[----:B------:R-:W-:Y:S01]  /*12a80*/  @UP0 UIMAD UR7, UR8, UR10, UR12 ;  /* 0x0000000a080702a4 */ /* 0x000fe2000f8e020c */
[----:B------:R-:W-:-:S02]  /*12a90*/  PLOP3.LUT P1, PT, PT, PT, UP0, 0x80, 0x0 ;  /* 0x000000000000781c */ /* 0x000fc40003f2f008 */
[----:B------:R-:W-:Y:S02]  /*12aa0*/  ULDC UR8, c[0x0][0x638] ;  /* 0x00018e0000087ab9 */ /* 0x000fe40000000800 */
[----:B------:R-:W-:Y:S02]  /*12ab0*/  IMAD R2, R4, UR8, R13 ;  /* 0x0000000804027c24 */ /* 0x000fe4000f8e020d */
[----:B--2---:R-:W-:Y:S01]  /*12ac0*/  IMAD R18, R18, R15, UR7 ;  /* 0x0000000712127e24 */ /* 0x004fe2000f8e020f */
[----:B------:R-:W-:Y:S02]  /*12ad0*/  ULDC UR7, c[0x0][0x600] ;  /* 0x0001800000077ab9 */ /* 0x000fe40000000800 */
[----:B------:R-:W-:-:S05]  /*12ae0*/  IMAD R5, R2, UR7, R5 ;  /* 0x0000000702057c24 */ /* 0x000fca000f8e0205 */
[----:B------:R-:W-:Y:S02]  /*12af0*/  SEL R2, R5, R18, !P1 ;  /* 0x0000001205027207 */ /* 0x000fe40004800000 */
[----:B------:R-:W-:-:S07]  /*12b00*/  SEL R18, R18, R5, !P1 ;  /* 0x0000000512127207 */ /* 0x000fce0004800000 */
.L_x_427:
[----:B------:R-:W-:Y:S05]  /*12b10*/  BSYNC B1 ;  /* 0x0000000000017941 */ /* 0x000fea0003800000 */
.L_x_426:
[----:B------:R-:W-:-:S13]  /*12b20*/  LOP3.LUT P1, RZ, R3, 0xff, RZ, 0xc0, !PT ;  /* 0x000000ff03ff7812 */ /* 0x000fda000782c0ff */
[----:B------:R-:W-:Y:S05]  /*12b30*/  @P1 BRA `(.L_x_430) ;  /* 0xfffffff400081947 */ /* 0x000fea000383ffff */
[----:B------:R-:W-:Y:S05]  /*12b40*/  BSYNC B0 ;  /* 0x0000000000007941 */ /* 0x000fea0003800000 */
.L_x_418:
[----:B------:R-:W-:-:S03]  /*12b50*/  UMOV UR7, 0xffffffff ;  /* 0xffffffff00077882 */ /* 0x000fc60000000000 */
[----:B------:R-:W-:Y:S05]  /*12b60*/  BRA.DIV UR7, `(.L_x_431) ;  /* 0x0000000607047947 */ /* 0x000fea000b800000 */
[----:B------:R-:W-:-:S13]  /*12b70*/  ELECT P6, URZ, PT ;  /* 0x00000000003f782f */ /* 0x000fda00038c0000 */
.L_x_445:
[----:B------:R-:W-:Y:S04]  /*12b80*/  BSSY B0, `(.L_x_432) ;  /* 0x000001a000007945 */ /* 0x000fe80003800000 */
[----:B------:R-:W-:Y:S05]  /*12b90*/  @!P6 BRA `(.L_x_433) ;  /* 0x000000000060e947 */ /* 0x000fea0003800000 */
[----:B------:R-:W-:-:S04]  /*12ba0*/  ULOP3.LUT UR7, UR40, 0x2, URZ, 0xfc, !UPT ;  /* 0x0000000228077892 */ /* 0x000fc8000f8efc3f */
[----:B------:R-:W-:-:S06]  /*12bb0*/  UISETP.NE.AND UP0, UPT, UR7, 0x3, UPT ;  /* 0x000000030700788c */ /* 0x000fcc000bf05270 */
[----:B------:R-:W-:-:S13]  /*12bc0*/  PLOP3.LUT P0, PT, PT, PT, UP0, 0x80, 0x0 ;  /* 0x000000000000781c */ /* 0x000fda0003f0f008 */
[----:B------:R-:W-:Y:S05]  /*12bd0*/  @!P0 BRA `(.L_x_434) ;  /* 0x0000000000048947 */ /* 0x000fea0003800000 */
[----:B------:R-:W-:Y:S01]  /*12be0*/  BPT.TRAP 0x1 ;  /* 0x000000040000795c */ /* 0x000fe20000300000 */
.L_x_434:
[----:B------:R-:W0:Y:S01]  /*12bf0*/  S2R R3, SR_CgaCtaId ;  /* 0x0000000000037919 */ /* 0x000e220000008800 */
[----:B------:R-:W-:-:S04]  /*12c00*/  MOV R2, 0x400 ;  /* 0x0000040000027802 */ /* 0x000fc80000000f00 */
[----:B0-----:R-:W-:Y:S02]  /*12c10*/  LEA R3, R3, R2, 0x18 ;  /* 0x0000000203037211 */ /* 0x001fe400078ec0ff */
[----:B------:R-:W-:-:S03]  /*12c20*/  SHF.L.U32 R2, R8, 0x1f, RZ ;  /* 0x0000001f08027819 */ /* 0x000fc600000006ff */
[----:B------:R-:W-:-:S04]  /*12c30*/  VIADD R3, R3, 0x10 ;  /* 0x0000001003037836 */ /* 0x000fc80000000000 */
[C---:B------:R-:W-:Y:S01]  /*12c40*/  IMAD R7, R0.reuse, 0x8, R3 ;  /* 0x0000000800077824 */ /* 0x040fe200078e0203 */
[----:B------:R-:W-:-:S03]  /*12c50*/  IADD3 R0, R0, 0x1, RZ ;  /* 0x0000000100007810 */ /* 0x000fc60007ffe0ff */
[----:B------:R-:W0:Y:S01]  /*12c60*/  SYNCS.PHASECHK.TRANS64.TRYWAIT P0, [R7+URZ], R2 ;  /* 0x00000002070075a7 */ /* 0x000e22000800017f */
[----:B------:R-:W-:-:S04]  /*12c70*/  ISETP.NE.AND P1, PT, R0, 0x2, PT ;  /* 0x000000020000780c */ /* 0x000fc80003f25270 */
[----:B------:R-:W-:Y:S02]  /*12c80*/  SEL R5, RZ, 0x1, P1 ;  /* 0x00000001ff057807 */ /* 0x000fe40000800000 */
[----:B------:R-:W-:Y:S02]  /*12c90*/  SEL R0, R0, RZ, P1 ;  /* 0x000000ff00007207 */ /* 0x000fe40000800000 */
[----:B------:R-:W-:Y:S01]  /*12ca0*/  LOP3.LUT R5, R8, R5, RZ, 0x3c, !PT ;  /* 0x0000000508057212 */ /* 0x000fe200078e3cff */
[----:B0-----:R-:W-:Y:S06]  /*12cb0*/  @!P0 BRA `(.L_x_435) ;  /* 0x0000000000d08947 */ /* 0x001fec0003800000 */
.L_x_446:
[----:B------:R-:W-:Y:S01]  /*12cc0*/  IMAD R3, R0, 0x8, R3 ;  /* 0x0000000800037824 */ /* 0x000fe200078e0203 */
[----:B------:R-:W-:-:S07]  /*12cd0*/  SHF.L.U32 R0, R5, 0x1f, RZ ;  /* 0x0000001f05007819 */ /* 0x000fce00000006ff */
.L_x_436:
[----:B-1----:R1:W2:Y:S02]  /*12ce0*/  SYNCS.PHASECHK.TRANS64.TRYWAIT P0, [R3+URZ], R0 ;  /* 0x00000000030075a7 */ /* 0x0022a4000800017f */
[----:B--2---:R-:W-:Y:S05]  /*12cf0*/  @!P0 NANOSLEEP.SYNCS 0x989680 ;  /* 0x009896800000895d */ /* 0x004fea0003900000 */
[----:B------:R-:W2:Y:S02]  /*12d00*/  @!P0 SYNCS.PHASECHK.TRANS64 P0, [R3+URZ], R0 ;  /* 0x00000000030085a7 */ /* 0x000ea4000800007f */
[----:B--2---:R-:W-:Y:S05]  /*12d10*/  @!P0 BRA `(.L_x_436) ;  /* 0xfffffffc00f08947 */ /* 0x004fea000383ffff */
.L_x_433:
[----:B------:R-:W-:Y:S05]  /*12d20*/  BSYNC B0 ;  /* 0x0000000000007941 */ /* 0x000fea0003800000 */
.L_x_432:
[----:B------:R-:W-:Y:S05]  /*12d30*/  EXIT ;  /* 0x000000000000794d */ /* 0x000fea0003800000 */
.L_x_14:
[----:B0-----:R-:W-:-:S04]  /*12d40*/  IMAD.U32 R0, RZ, RZ, UR46 ;  /* 0x0000002eff007e24 */ /* 0x001fc8000f8e00ff */
[----:B------:R0:W1:Y:S03]  /*12d50*/  SYNCS.PHASECHK.TRANS64.TRYWAIT P0, [R0+URZ], R3 ;  /* 0x00000003000075a7 */ /* 0x000066000800017f */
[----:B-1----:R-:W-:Y:S05]  /*12d60*/  @!P0 NANOSLEEP.SYNCS 0x989680 ;  /* 0x009896800000895d */ /* 0x002fea0003900000 */
[----:B------:R-:W1:Y:S02]  /*12d70*/  @!P0 SYNCS.PHASECHK.TRANS64 P0, [R0+URZ], R3 ;  /* 0x00000003000085a7 */ /* 0x000e64000800007f */
[----:B-1----:R-:W-:Y:S05]  /*12d80*/  @!P0 BRA `(.L_x_14) ;  /* 0xfffffffc00ec8947 */ /* 0x002fea000383ffff */
[----:B------:R-:W-:Y:S05]  /*12d90*/  BRA `(.L_x_437) ;  /* 0xfffffee400e87947 */ /* 0x000fea000383ffff */
.L_x_19:
[----:B-1----:R1:W2:Y:S02]  /*12da0*/  SYNCS.PHASECHK.TRANS64.TRYWAIT P1, [R3+URZ], R0 ;  /* 0x00000000030075a7 */ /* 0x0022a4000802017f */
[----:B--2---:R-:W-:Y:S05]  /*12db0*/  @!P1 NANOSLEEP.SYNCS 0x989680 ;  /* 0x009896800000995d */ /* 0x004fea0003900000 */
[----:B------:R-:W2:Y:S02]  /*12dc0*/  @!P1 SYNCS.PHASECHK.TRANS64 P1, [R3+URZ], R0 ;  /* 0x00000000030095a7 */ /* 0x000ea4000802007f */
[----:B--2---:R-:W-:Y:S05]  /*12dd0*/  @!P1 BRA `(.L_x_19) ;  /* 0xfffffffc00f09947 */ /* 0x004fea000383ffff */
[----:B------:R-:W-:Y:S05]  /*12de0*/  BRA `(.L_x_18) ;  /* 0xfffffee8005c7947 */ /* 0x000fea000383ffff */
.L_x_24:
[----:B-1----:R-:W-:-:S04]  /*12df0*/  IMAD.U32 R3, RZ, RZ, UR4 ;  /* 0x00000004ff037e24 */ /* 0x002fc8000f8e00ff */
[----:B------:R1:W2:Y:S03]  /*12e00*/  SYNCS.PHASECHK.TRANS64.TRYWAIT P1, [R3+URZ], R0 ;  /* 0x00000000030075a7 */ /* 0x0002a6000802017f */
[----:B--2---:R-:W-:Y:S05]  /*12e10*/  @!P1 NANOSLEEP.SYNCS 0x989680 ;  /* 0x009896800000995d */ /* 0x004fea0003900000 */
[----:B------:R-:W2:Y:S02]  /*12e20*/  @!P1 SYNCS.PHASECHK.TRANS64 P1, [R3+URZ], R0 ;  /* 0x00000000030095a7 */ /* 0x000ea4000802007f */
[----:B--2---:R-:W-:Y:S05]  /*12e30*/  @!P1 BRA `(.L_x_24) ;  /* 0xfffffffc00ec9947 */ /* 0x004fea000383ffff */
[----:B------:R-:W-:Y:S05]  /*12e40*/  BRA `(.L_x_23) ;  /* 0xfffffef0003c7947 */ /* 0x000fea000383ffff */
.L_x_30:
[----:B0-----:R-:W-:-:S04]  /*12e50*/  MOV R0, UR46 ;  /* 0x0000002e00007c02 */ /* 0x001fc80008000f00 */
[----:B------:R0:W1:Y:S03]  /*12e60*/  SYNCS.PHASECHK.TRANS64.TRYWAIT P0, [R0+URZ+0x10], R7 ;  /* 0x00001007000075a7 */ /* 0x000066000800017f */
[----:B-1----:R-:W-:Y:S05]  /*12e70*/  @!P0 NANOSLEEP.SYNCS 0x989680 ;  /* 0x009896800000895d */ /* 0x002fea0003900000 */
[----:B------:R-:W1:Y:S02]  /*12e80*/  @!P0 SYNCS.PHASECHK.TRANS64 P0, [R0+URZ+0x10], R7 ;  /* 0x00001007000085a7 */ /* 0x000e64000800007f */
[----:B-1----:R-:W-:Y:S05]  /*12e90*/  @!P0 BRA `(.L_x_30) ;  /* 0xfffffffc00ec8947 */ /* 0x002fea000383ffff */
[----:B------:R-:W-:Y:S05]  /*12ea0*/  BRA `(.L_x_438) ;  /* 0xfffffef8009c7947 */ /* 0x000fea000383ffff */
.L_x_419:
[----:B------:R-:W-:Y:S01]  /*12eb0*/  BSSY B1, `(.L_x_439) ;  /* 0x0000006000017945 */ /* 0x000fe20003800000 */
[----:B------:R-:W-:-:S07]  /*12ec0*/  IMAD.MOV.U32 R15, RZ, RZ, -0x1 ;  /* 0xffffffffff0f7424 */ /* 0x000fce00078e00ff */
[----:B------:R-:W-:Y:S05]  /*12ed0*/  WARPSYNC.COLLECTIVE R15, `(.L_x_440) ;  /* 0x000000000f0c7348 */ /* 0x000fea0003c00000 */
[----:B------:R-:W-:Y:S02]  /*12ee0*/  ELECT P6, UR62, PT ;  /* 0x00000000003e782f */ /* 0x000fe400038c0000 */
[----:B------:R-:W-:Y:S01]  /*12ef0*/  MOV R14, UR62 ;  /* 0x0000003e000e7c02 */ /* 0x000fe20008000f00 */
[----:B------:R-:W-:Y:S10]  /*12f00*/  ENDCOLLECTIVE ;  /* 0x000000000000791b */ /* 0x000ff40003800000 */
.L_x_440:
[----:B------:R-:W-:Y:S05]  /*12f10*/  BSYNC B1 ;  /* 0x0000000000017941 */ /* 0x000fea0003800000 */
.L_x_439:
[----:B------:R-:W-:Y:S05]  /*12f20*/  BRA `(.L_x_441) ;  /* 0xfffffff000187947 */ /* 0x000fea000383ffff */
.L_x_422:
[----:B-1----:R1:W2:Y:S02]  /*12f30*/  SYNCS.PHASECHK.TRANS64.TRYWAIT P1, [R7+URZ+0x10], R4 ;  /* 0x00001004070075a7 */ /* 0x0022a4000802017f */
[----:B--2---:R-:W-:Y:S05]  /*12f40*/  @!P1 NANOSLEEP.SYNCS 0x989680 ;  /* 0x009896800000995d */ /* 0x004fea0003900000 */
[----:B------:R-:W2:Y:S02]  /*12f50*/  @!P1 SYNCS.PHASECHK.TRANS64 P1, [R7+URZ+0x10], R4 ;  /* 0x00001004070095a7 */ /* 0x000ea4000802007f */
[----:B--2---:R-:W-:Y:S05]  /*12f60*/  @!P1 BRA `(.L_x_422) ;  /* 0xfffffffc00f09947 */ /* 0x004fea000383ffff */
[----:B------:R-:W-:Y:S05]  /*12f70*/  BRA `(.L_x_442) ;  /* 0xfffffff0004c7947 */ /* 0x000fea000383ffff */
.L_x_431:
[----:B------:R-:W-:Y:S01]  /*12f80*/  BSSY B0, `(.L_x_443) ;  /* 0x0000006000007945 */ /* 0x000fe20003800000 */
[----:B------:R-:W-:-:S07]  /*12f90*/  IMAD.MOV.U32 R15, RZ, RZ, -0x1 ;  /* 0xffffffffff0f7424 */ /* 0x000fce00078e00ff */
[----:B------:R-:W-:Y:S05]  /*12fa0*/  WARPSYNC.COLLECTIVE R15, `(.L_x_444) ;  /* 0x000000000f0c7348 */ /* 0x000fea0003c00000 */
[----:B------:R-:W-:Y:S02]  /*12fb0*/  ELECT P6, UR62, PT ;  /* 0x00000000003e782f */ /* 0x000fe400038c0000 */
[----:B------:R-:W-:Y:S01]  /*12fc0*/  MOV R14, UR62 ;  /* 0x0000003e000e7c02 */ /* 0x000fe20008000f00 */
[----:B------:R-:W-:Y:S10]  /*12fd0*/  ENDCOLLECTIVE ;  /* 0x000000000000791b */ /* 0x000ff40003800000 */
.L_x_444:
[----:B------:R-:W-:Y:S05]  /*12fe0*/  BSYNC B0 ;  /* 0x0000000000007941 */ /* 0x000fea0003800000 */
.L_x_443:
[----:B------:R-:W-:Y:S05]  /*12ff0*/  BRA `(.L_x_445) ;  /* 0xfffffff800e07947 */ /* 0x000fea000383ffff */
.L_x_435:
[----:B0-----:R0:W1:Y:S02]  /*13000*/  SYNCS.PHASECHK.TRANS64.TRYWAIT P0, [R7+URZ], R2 ;  /* 0x00000002070075a7 */ /* 0x001064000800017f */
[----:B-1----:R-:W-:Y:S05]  /*13010*/  @!P0 NANOSLEEP.SYNCS 0x989680 ;  /* 0x009896800000895d */ /* 0x002fea0003900000 */
[----:B------:R-:W1:Y:S02]  /*13020*/  @!P0 SYNCS.PHASECHK.TRANS64 P0, [R7+URZ], R2 ;  /* 0x00000002070085a7 */ /* 0x000e64000800007f */
[----:B-1----:R-:W-:Y:S05]  /*13030*/  @!P0 BRA `(.L_x_435) ;  /* 0xfffffffc00f08947 */ /* 0x002fea000383ffff */
[----:B------:R-:W-:Y:S05]  /*13040*/  BRA `(.L_x_446) ;  /* 0xfffffffc001c7947 */ /* 0x000fea000383ffff */
.L_x_447:
[----:B------:R-:W-:-:S00]  /*13050*/  BRA `(.L_x_447) ;  /* 0xfffffffc00fc7947 */ /* 0x000fc0000383ffff */
[----:B------:R-:W-:-:S00]  /*13060*/  NOP ;  /* 0x0000000000007918 */ /* 0x000fc00000000000 */
        /* <DEDUP_REMOVED lines=9> */
.L_x_448:


//--------------------- .nv.global.init           --------------------------
	.section	.nv.global.init,"aw",@progbits
.nv.global.init:
	.type		$str$22,@object
	.size		$str$22,($str$23 - $str$22)
$str$22:
        /*0000*/ 	.byte	0x6b, 0x5f, 0x74, 0x69, 0x6c, 0x65, 0x5f, 0x63, 0x6f, 0x75, 0x6e, 0x74, 0x20, 0x3e, 0x3d, 0x20
        /*0010*/ 	.byte	0x31, 0x00
	.type		$str$23,@object
	.size		$str$23,(__unnamed_1 - $str$23)
$str$23:
        /*0012*/ 	.byte	0x2f, 0x74, 0x6d, 0x70, 0x2f, 0x63, 0x75, 0x74, 0x6c, 0x61, 0x73, 0x73, 0x5f, 0x73, 0x77, 0x65
        /*0022*/ 	.byte	0x65, 0x70, 0x5f, 0x73, 0x72, 0x63, 0x2f, 0x69, 0x6e, 0x63, 0x6c, 0x75, 0x64, 0x65, 0x2f, 0x63
        /*0032*/ 	.byte	0x75, 0x74, 0x6c, 0x61, 0x73, 0x73, 0x2f, 0x67, 0x65, 0x6d, 0x6d, 0x2f, 0x63, 0x6f, 0x6c, 0x6c
        /*0042*/ 	.byte	0x65, 0x63, 0x74, 0x69, 0x76, 0x65, 0x2f, 0x73, 0x6d, 0x39, 0x30, 0x5f, 0x6d, 0x6d, 0x61, 0x5f
        /*0052*/ 	.byte	0x74, 0x6d, 0x61, 0x5f, 0x67, 0x6d, 0x6d, 0x61, 0x5f, 0x73, 0x73, 0x5f, 0x77, 0x61, 0x72, 0x70
        /*0062*/ 	.byte	0x73, 0x70, 0x65, 0x63, 0x69, 0x61, 0x6c, 0x69, 0x7a, 0x65, 0x64, 0x2e, 0x68, 0x70, 0x70, 0x00
	.type		__unnamed_1,@object
	.size		__unnamed_1,(.L_0 - __unnamed_1)
__unnamed_1:
        /*0072*/ 	.byte	0x76, 0x6f, 0x69, 0x64, 0x20, 0x63, 0x75, 0x74, 0x6c, 0x61, 0x73, 0x73, 0x3a, 0x3a, 0x67, 0x65
        /* <DEDUP_REMOVED lines=179> */
        /*0bb2*/ 	.byte	0x69, 0x64, 0x65, 0x6e, 0x74, 0x69, 0x74, 0x79, 0x5d, 0x00
.L_0:


//--------------------- .nv.shared._ZN7cutlass13device_kernelINS_4gemm6kernel13GemmUniversalIN4cute5tupleIJiiiiEEENS1_10collective13CollectiveMmaINS1_34MainloopSm90TmaGmmaWarpSpecializedILi2ENS5_IJNS4_1CILi1EEESB_SB_EEENS1_32KernelTmaWarpSpecializedPingpongEEENS5_IJNSA_ILi64EEENSA_ILi384EEENSA_ILi128EEEEEENS_6half_tENS5_IJlSB_lEEESJ_SK_NS4_8TiledMMAINS4_8MMA_AtomIJNS4_4SM904GMMA26MMA_64x192x16_F32F16F16_SSILNSO_5MajorE0ELSQ_0ELNSO_7ScaleInE1ELSR_1EEEEEENS4_6LayoutISC_NS5_IJNSA_ILi0EEESV_SV_EEEEENS5_IJNS4_10UnderscoreESY_SY_EEEEENS4_13SM90_TMA_LOADENS4_14ComposedLayoutINS4_7SwizzleILi3ELi4ELi3EEENS4_18smem_ptr_flag_bitsILi16EEENSU_INS5_IJNSA_ILi8EEESF_EEENS5_IJSF_SB_EEEEEEEvNS4_8identityES11_S1B_vS1C_EENS_8epilogue10collective6detail29Sm90TmaWarpSpecializedAdapterINS1F_15DefaultEpilogueISJ_SK_SK_NS1E_6thread17LinearCombinationISJ_Li1EffLNS1J_9ScaleType4KindE0ELNS_15FloatRoundStyleE2ESJ_EENS1_15EpilogueDefaultEEEEEvvEEEEvNT_6ParamsE --------------------------
	.section	.nv.shared._ZN7cutlass13device_kernelINS_4gemm6kernel13GemmUniversalIN4cute5tupleIJiiiiEEENS1_10collective13CollectiveMmaINS1_34MainloopSm90TmaGmmaWarpSpecializedILi2ENS5_IJNS4_1CILi1EEESB_SB_EEENS1_32KernelTmaWarpSpecializedPingpongEEENS5_IJNSA_ILi64EEENSA_ILi384EEENSA_ILi128EEEEEENS_6half_tENS5_IJlSB_lEEESJ_SK_NS4_8TiledMMAINS4_8MMA_AtomIJNS4_4SM904GMMA26MMA_64x192x16_F32F16F16_SSILNSO_5MajorE0ELSQ_0ELNSO_7ScaleInE1ELSR_1EEEEEENS4_6LayoutISC_NS5_IJNSA_ILi0EEESV_SV_EEEEENS5_IJNS4_10UnderscoreESY_SY_EEEEENS4_13SM90_TMA_LOADENS4_14ComposedLayoutINS4_7SwizzleILi3ELi4ELi3EEENS4_18smem_ptr_flag_bitsILi16EEENSU_INS5_IJNSA_ILi8EEESF_EEENS5_IJSF_SB_EEEEEEEvNS4_8identityES11_S1B_vS1C_EENS_8epilogue10collective6detail29Sm90TmaWarpSpecializedAdapterINS1F_15DefaultEpilogueISJ_SK_SK_NS1E_6thread17LinearCombinationISJ_Li1EffLNS1J_9ScaleType4KindE0ELNS_15FloatRoundStyleE2ESJ_EENS1_15EpilogueDefaultEEEEEvvEEEEvNT_6ParamsE,"aw",@nobits
	.sectionflags	@""
	.align	16
	.zero		1024


//--------------------- .nv.shared.reserved.0     --------------------------
	.section	.nv.shared.reserved.0,"aw",@nobits
	.weak		__nv_reservedSMEM_offset_0_alias
	.size		__nv_reservedSMEM_offset_0_alias, 0, 0
	.other		__nv_reservedSMEM_offset_0_alias,@"STO_CUDA_RESERVED_SHARED STV_DEFAULT"
__nv_reservedSMEM_offset_0_alias:
	.zero		0


//--------------------- .nv.global                --------------------------
	.section	.nv.global,"aw",@nobits
.nv.global:
	.type		_ZN39_INTERNAL_d988330a_4_k_cu_0d204b5d_46414cute1_E,@object
	.size		_ZN39_INTERNAL_d988330a_4_k_cu_0d204b5d_46414cute1_E,(_ZN39_INTERNAL_d988330a_4_k_cu_0d204b5d_46414cuda3std3__45__cpo6cbeginE - _ZN39_INTERNAL_d988330a_4_k_cu_0d204b5d_46414cute1_E)
_ZN39_INTERNAL_d988330a_4_k_cu_0d204b5d_46414cute1_E:
	.zero		1
	.type		_ZN39_INTERNAL_d988330a_4_k_cu_0d204b5d_46414cuda3std3__45__cpo6cbeginE,@object
	.size		_ZN39_INTERNAL_d988330a_4_k_cu_0d204b5d_46414cuda3std3__45__cpo6cbeginE,(_ZN39_INTERNAL_d988330a_4_k_cu_0d204b5d_46414cuda3std3__48in_placeE - _ZN39_INTERNAL_d988330a_4_k_cu_0d204b5d_46414cuda3std3__45__cpo6cbeginE)
_ZN39_INTERNAL_d988330a_4_k_cu_0d204b5d_46414cuda3std3__45__cpo6cbeginE:
	.zero		1
	.type		_ZN39_INTERNAL_d988330a_4_k_cu_0d204b5d_46414cuda3std3__48in_placeE,@object
	.size		_ZN39_INTERNAL_d988330a_4_k_cu_0d204b5d_46414cuda3std3__48in_placeE,(_ZN39_INTERNAL_d988330a_4_k_cu_0d204b5d_46414cuda3std6ranges3__45__cpo9iter_moveE - _ZN39_INTERNAL_d988330a_4_k_cu_0d204b5d_46414cuda3std3__48in_placeE)
_ZN39_INTERNAL_d988330a_4_k_cu_0d204b5d_46414cuda3std3__48in_placeE:
	.zero		1
	.type		_ZN39_INTERNAL_d988330a_4_k_cu_0d204b5d_46414cuda3std6ranges3__45__cpo9iter_moveE,@object
	.size		_ZN39_INTERNAL_d988330a_4_k_cu_0d204b5d_46414cuda3std6ranges3__45__cpo9iter_moveE,(_ZN39_INTERNAL_d988330a_4_k_cu_0d204b5d_46414cuda3std3__45__cpo5beginE - _ZN39_INTERNAL_d988330a_4_k_cu_0d204b5d_46414cuda3std6ranges3__45__cpo9iter_moveE)
_ZN39_INTERNAL_d988330a_4_k_cu_0d204b5d_46414cuda3std6ranges3__45__cpo9iter_moveE:
	.zero		1
	.type		_ZN39_INTERNAL_d988330a_4_k_cu_0d204b5d_46414cuda3std3__45__cpo5beginE,@object
	.size		_ZN39_INTERNAL_d988330a_4_k_cu_0d204b5d_46414cuda3std3__45__cpo5beginE,(_ZN39_INTERNAL_d988330a_4_k_cu_0d204b5d_46414cuda3std3__441_GLOBAL__N__d988330a_4_k_cu_0d204b5d_46416ignoreE - _ZN39_INTERNAL_d988330a_4_k_cu_0d204b5d_46414cuda3std3__45__cpo5beginE)
_ZN39_INTERNAL_d988330a_4_k_cu_0d204b5d_46414cuda3std3__45__cpo5beginE:
	.zero		1
	.type		_ZN39_INTERNAL_d988330a_4_k_cu_0d204b5d_46414cuda3std3__441_GLOBAL__N__d988330a_4_k_cu_0d204b5d_46416ignoreE,@object
	.size		_ZN39_INTERNAL_d988330a_4_k_cu_0d204b5d_46414cuda3std3__441_GLOBAL__N__d988330a_4_k_cu_0d204b5d_46416ignoreE,(_ZN39_INTERNAL_d988330a_4_k_cu_0d204b5d_46414cute7productE - _ZN39_INTERNAL_d988330a_4_k_cu_0d204b5d_46414cuda3std3__441_GLOBAL__N__d988330a_4_k_cu_0d204b5d_46416ignoreE)
_ZN39_INTERNAL_d988330a_4_k_cu_0d204b5d_46414cuda3std3__441_GLOBAL__N__d988330a_4_k_cu_0d204b5d_46416ignoreE:
	.zero		1
	.type		_ZN39_INTERNAL_d988330a_4_k_cu_0d204b5d_46414cute7productE,@object
	.size		_ZN39_INTERNAL_d988330a_4_k_cu_0d204b5d_46414cute7productE,(_ZN39_INTERNAL_d988330a_4_k_cu_0d204b5d_46414cuda3std3__45__cpo3endE - _ZN39_INTERNAL_d988330a_4_k_cu_0d204b5d_46414cute7productE)
_ZN39_INTERNAL_d988330a_4_k_cu_0d204b5d_46414cute7productE:
	.zero		1
	.type		_ZN39_INTERNAL_d988330a_4_k_cu_0d204b5d_46414cuda3std3__45__cpo3endE,@object
	.size		_ZN39_INTERNAL_d988330a_4_k_cu_0d204b5d_46414cuda3std3__45__cpo3endE,(_ZN39_INTERNAL_d988330a_4_k_cu_0d204b5d_46414cuda3std3__419piecewise_constructE - _ZN39_INTERNAL_d988330a_4_k_cu_0d204b5d_46414cuda3std3__45__cpo3endE)
_ZN39_INTERNAL_d988330a_4_k_cu_0d204b5d_46414cuda3std3__45__cpo3endE:
	.zero		1
	.type		_ZN39_INTERNAL_d988330a_4_k_cu_0d204b5d_46414cuda3std3__419piecewise_constructE,@object
	.size		_ZN39_INTERNAL_d988330a_4_k_cu_0d204b5d_46414cuda3std3__419piecewise_constructE,(_ZN39_INTERNAL_d988330a_4_k_cu_0d204b5d_46414cuda3std3__45__cpo4cendE - _ZN39_INTERNAL_d988330a_4_k_cu_0d204b5d_46414cuda3std3__419piecewise_constructE)
_ZN39_INTERNAL_d988330a_4_k_cu_0d204b5d_46414cuda3std3__419piecewise_constructE:
	.zero		1
	.type		_ZN39_INTERNAL_d988330a_4_k_cu_0d204b5d_46414cuda3std3__45__cpo4cendE,@object
	.size		_ZN39_INTERNAL_d988330a_4_k_cu_0d204b5d_46414cuda3std3__45__cpo4cendE,(_ZN39_INTERNAL_d988330a_4_k_cu_0d204b5d_46414cuda3std6ranges3__45__cpo4swapE - _ZN39_INTERNAL_d988330a_4_k_cu_0d204b5d_46414cuda3std3__45__cpo4cendE)
_ZN39_INTERNAL_d988330a_4_k_cu_0d204b5d_46414cuda3std3__45__cpo4cendE:
	.zero		1
	.type		_ZN39_INTERNAL_d988330a_4_k_cu_0d204b5d_46414cuda3std6ranges3__45__cpo4swapE,@object
	.size		_ZN39_INTERNAL_d988330a_4_k_cu_0d204b5d_46414cuda3std6ranges3__45__cpo4swapE,(.L_8 - _ZN39_INTERNAL_d988330a_4_k_cu_0d204b5d_46414cuda3std6ranges3__45__cpo4swapE)
_ZN39_INTERNAL_d988330a_4_k_cu_0d204b5d_46414cuda3std6ranges3__45__cpo4swapE:
	.zero		1
.L_8:


//--------------------- .nv.constant0._ZN7cutlass13device_kernelINS_4gemm6kernel13GemmUniversalIN4cute5tupleIJiiiiEEENS1_10collective13CollectiveMmaINS1_34MainloopSm90TmaGmmaWarpSpecializedILi2ENS5_IJNS4_1CILi1EEESB_SB_EEENS1_32KernelTmaWarpSpecializedPingpongEEENS5_IJNSA_ILi64EEENSA_ILi384EEENSA_ILi128EEEEEENS_6half_tENS5_IJlSB_lEEESJ_SK_NS4_8TiledMMAINS4_8MMA_AtomIJNS4_4SM904GMMA26MMA_64x192x16_F32F16F16_SSILNSO_5MajorE0ELSQ_0ELNSO_7ScaleInE1ELSR_1EEEEEENS4_6LayoutISC_NS5_IJNSA_ILi0EEESV_SV_EEEEENS5_IJNS4_10UnderscoreESY_SY_EEEEENS4_13SM90_TMA_LOADENS4_14ComposedLayoutINS4_7SwizzleILi3ELi4ELi3EEENS4_18smem_ptr_flag_bitsILi16EEENSU_INS5_IJNSA_ILi8EEESF_EEENS5_IJSF_SB_EEEEEEEvNS4_8identityES11_S1B_vS1C_EENS_8epilogue10collective6detail29Sm90TmaWarpSpecializedAdapterINS1F_15DefaultEpilogueISJ_SK_SK_NS1E_6thread17LinearCombinationISJ_Li1EffLNS1J_9ScaleType4KindE0ELNS_15FloatRoundStyleE2ESJ_EENS1_15EpilogueDefaultEEEEEvvEEEEvNT_6ParamsE --------------------------
	.section	.nv.constant0._ZN7cutlass13device_kernelINS_4gemm6kernel13GemmUniversalIN4cute5tupleIJiiiiEEENS1_10collective13CollectiveMmaINS1_34MainloopSm90TmaGmmaWarpSpecializedILi2ENS5_IJNS4_1CILi1EEESB_SB_EEENS1_32KernelTmaWarpSpecializedPingpongEEENS5_IJNSA_ILi64EEENSA_ILi384EEENSA_ILi128EEEEEENS_6half_tENS5_IJlSB_lEEESJ_SK_NS4_8TiledMMAINS4_8MMA_AtomIJNS4_4SM904GMMA26MMA_64x192x16_F32F16F16_SSILNSO_5MajorE0ELSQ_0ELNSO_7ScaleInE1ELSR_1EEEEEENS4_6LayoutISC_NS5_IJNSA_ILi0EEESV_SV_EEEEENS5_IJNS4_10UnderscoreESY_SY_EEEEENS4_13SM90_TMA_LOADENS4_14ComposedLayoutINS4_7SwizzleILi3ELi4ELi3EEENS4_18smem_ptr_flag_bitsILi16EEENSU_INS5_IJNSA_ILi8EEESF_EEENS5_IJSF_SB_EEEEEEEvNS4_8identityES11_S1B_vS1C_EENS_8epilogue10collective6detail29Sm90TmaWarpSpecializedAdapterINS1F_15DefaultEpilogueISJ_SK_SK_NS1E_6thread17LinearCombinationISJ_Li1EffLNS1J_9ScaleType4KindE0ELNS_15FloatRoundStyleE2ESJ_EENS1_15EpilogueDefaultEEEEEvvEEEEvNT_6ParamsE,"a",@progbits
	.sectionflags	@""
	.align	4
.nv.constant0._ZN7cutlass13device_kernelINS_4gemm6kernel13GemmUniversalIN4cute5tupleIJiiiiEEENS1_10collective13CollectiveMmaINS1_34MainloopSm90TmaGmmaWarpSpecializedILi2ENS5_IJNS4_1CILi1EEESB_SB_EEENS1_32KernelTmaWarpSpecializedPingpongEEENS5_IJNSA_ILi64EEENSA_ILi384EEENSA_ILi128EEEEEENS_6half_tENS5_IJlSB_lEEESJ_SK_NS4_8TiledMMAINS4_8MMA_AtomIJNS4_4SM904GMMA26MMA_64x192x16_F32F16F16_SSILNSO_5MajorE0ELSQ_0ELNSO_7ScaleInE1ELSR_1EEEEEENS4_6LayoutISC_NS5_IJNSA_ILi0EEESV_SV_EEEEENS5_IJNS4_10UnderscoreESY_SY_EEEEENS4_13SM90_TMA_LOADENS4_14ComposedLayoutINS4_7SwizzleILi3ELi4ELi3EEENS4_18smem_ptr_flag_bitsILi16EEENSU_INS5_IJNSA_ILi8EEESF_EEENS5_IJSF_SB_EEEEEEEvNS4_8identityES11_S1B_vS1C_EENS_8epilogue10collective6detail29Sm90TmaWarpSpecializedAdapterINS1F_15DefaultEpilogueISJ_SK_SK_NS1E_6thread17LinearCombinationISJ_Li1EffLNS1J_9ScaleType4KindE0ELNS_15FloatRoundStyleE2ESJ_EENS1_15EpilogueDefaultEEEEEvvEEEEvNT_6ParamsE:
	.zero		1664


//--------------------- SYMBOLS --------------------------

	.type		.nv.reservedSmem.offset0,@object
	.size		.nv.reservedSmem.offset0,0x4
	.type		__assertfail,@function
